//
// Generated by NVIDIA NVVM Compiler
//
// Compiler Build ID: CL-36424714
// Cuda compilation tools, release 13.0, V13.0.88
// Based on NVVM 20.0.0
//

.version 9.0
.target sm_100
.address_size 64

	// .globl	_Z9kernel_n4iiiiiiPfiPiS_S_S0_
.extern .func  (.param .b32 func_retval0) vprintf
(
	.param .b64 vprintf_param_0,
	.param .b64 vprintf_param_1
)
;
// _ZZ9kernel_n4iiiiiiPfiPiS_S_S0_E8shared_w has been demoted
// _ZZ9kernel_n4iiiiiiPfiPiS_S_S0_E14shared_nearest has been demoted
// _ZZ9kernel_n4iiiiiiPfiPiS_S_S0_E15shared_blockMap has been demoted
.global .align 1 .b8 $str[210] = {84, 104, 114, 101, 97, 100, 32, 48, 44, 48, 32, 111, 102, 32, 66, 108, 111, 99, 107, 32, 48, 44, 48, 32, 116, 111, 111, 107, 32, 37, 100, 32, 116, 111, 116, 97, 108, 32, 99, 121, 99, 108, 101, 115, 46, 32, 73, 116, 32, 114, 101, 113, 117, 105, 114, 101, 100, 58, 10, 126, 32, 37, 100, 32, 99, 121, 99, 108, 101, 115, 32, 116, 111, 32, 119, 114, 105, 116, 101, 32, 116, 111, 32, 115, 104, 97, 114, 101, 100, 32, 109, 101, 109, 111, 114, 121, 46, 10, 126, 32, 37, 100, 32, 99, 121, 99, 108, 101, 115, 32, 116, 111, 32, 99, 111, 109, 112, 117, 116, 101, 32, 100, 97, 116, 97, 46, 10, 126, 32, 37, 100, 32, 99, 121, 99, 108, 101, 115, 32, 116, 111, 32, 99, 111, 110, 118, 101, 114, 116, 32, 115, 104, 97, 114, 101, 100, 32, 109, 101, 109, 111, 114, 121, 32, 116, 111, 32, 103, 108, 111, 98, 97, 108, 32, 109, 101, 109, 111, 114, 121, 46, 10, 37, 100, 32, 99, 121, 99, 108, 101, 115, 32, 117, 110, 97, 99, 99, 111, 117, 110, 116, 101, 100, 32, 102, 111, 114, 46, 10};

.visible .entry _Z9kernel_n4iiiiiiPfiPiS_S_S0_(
	.param .u32 _Z9kernel_n4iiiiiiPfiPiS_S_S0__param_0,
	.param .u32 _Z9kernel_n4iiiiiiPfiPiS_S_S0__param_1,
	.param .u32 _Z9kernel_n4iiiiiiPfiPiS_S_S0__param_2,
	.param .u32 _Z9kernel_n4iiiiiiPfiPiS_S_S0__param_3,
	.param .u32 _Z9kernel_n4iiiiiiPfiPiS_S_S0__param_4,
	.param .u32 _Z9kernel_n4iiiiiiPfiPiS_S_S0__param_5,
	.param .u64 .ptr .align 1 _Z9kernel_n4iiiiiiPfiPiS_S_S0__param_6,
	.param .u32 _Z9kernel_n4iiiiiiPfiPiS_S_S0__param_7,
	.param .u64 .ptr .align 1 _Z9kernel_n4iiiiiiPfiPiS_S_S0__param_8,
	.param .u64 .ptr .align 1 _Z9kernel_n4iiiiiiPfiPiS_S_S0__param_9,
	.param .u64 .ptr .align 1 _Z9kernel_n4iiiiiiPfiPiS_S_S0__param_10,
	.param .u64 .ptr .align 1 _Z9kernel_n4iiiiiiPfiPiS_S_S0__param_11
)
{
	.local .align 8 .b8 	__local_depot0[24];
	.reg .b64 	%SP;
	.reg .b64 	%SPL;
	.reg .pred 	%p<41>;
	.reg .b32 	%r<211>;
	.reg .b32 	%f<43>;
	.reg .b64 	%rd<46>;
	// demoted variable
	.shared .align 4 .b8 _ZZ9kernel_n4iiiiiiPfiPiS_S_S0_E8shared_w[32];
	// demoted variable
	.shared .align 4 .b8 _ZZ9kernel_n4iiiiiiPfiPiS_S_S0_E14shared_nearest[16];
	// demoted variable
	.shared .align 4 .b8 _ZZ9kernel_n4iiiiiiPfiPiS_S_S0_E15shared_blockMap[27648];
	mov.u64 	%SPL, __local_depot0;
	cvta.local.u64 	%SP, %SPL;
	ld.param.u32 	%r73, [_Z9kernel_n4iiiiiiPfiPiS_S_S0__param_0];
	ld.param.u32 	%r74, [_Z9kernel_n4iiiiiiPfiPiS_S_S0__param_1];
	ld.param.u32 	%r75, [_Z9kernel_n4iiiiiiPfiPiS_S_S0__param_2];
	ld.param.u32 	%r76, [_Z9kernel_n4iiiiiiPfiPiS_S_S0__param_3];
	ld.param.u32 	%r77, [_Z9kernel_n4iiiiiiPfiPiS_S_S0__param_4];
	ld.param.u32 	%r78, [_Z9kernel_n4iiiiiiPfiPiS_S_S0__param_5];
	ld.param.u64 	%rd17, [_Z9kernel_n4iiiiiiPfiPiS_S_S0__param_6];
	ld.param.u64 	%rd11, [_Z9kernel_n4iiiiiiPfiPiS_S_S0__param_8];
	ld.param.u64 	%rd12, [_Z9kernel_n4iiiiiiPfiPiS_S_S0__param_9];
	ld.param.u64 	%rd13, [_Z9kernel_n4iiiiiiPfiPiS_S_S0__param_10];
	ld.param.u64 	%rd14, [_Z9kernel_n4iiiiiiPfiPiS_S_S0__param_11];
	cvta.to.global.u64 	%rd1, %rd17;
	// begin inline asm
	mov.u64 	%rd15, %clock64;
	// end inline asm
	mov.u32 	%r1, %ctaid.x;
	mov.u32 	%r2, %ntid.x;
	mov.u32 	%r3, %tid.x;
	mad.lo.s32 	%r4, %r1, %r2, %r3;
	mov.u32 	%r5, %ctaid.y;
	mov.u32 	%r80, %ntid.y;
	mov.u32 	%r6, %tid.y;
	mad.lo.s32 	%r7, %r5, %r80, %r6;
	mad.lo.s32 	%r8, %r6, %r2, %r3;
	// begin inline asm
	mov.u64 	%rd16, %clock64;
	// end inline asm
	shl.b32 	%r81, %r75, 1;
	setp.ge.s32 	%p2, %r8, %r81;
	@%p2 bra 	$L__BB0_2;
	cvta.to.global.u64 	%rd18, %rd13;
	mul.wide.u32 	%rd19, %r8, 4;
	add.s64 	%rd20, %rd18, %rd19;
	ld.global.f32 	%f4, [%rd20];
	shl.b32 	%r82, %r8, 2;
	mov.u32 	%r83, _ZZ9kernel_n4iiiiiiPfiPiS_S_S0_E8shared_w;
	add.s32 	%r84, %r83, %r82;
	st.shared.f32 	[%r84], %f4;
$L__BB0_2:
	setp.ge.s32 	%p3, %r8, %r75;
	@%p3 bra 	$L__BB0_4;
	cvta.to.global.u64 	%rd21, %rd14;
	mul.wide.u32 	%rd22, %r8, 4;
	add.s64 	%rd23, %rd21, %rd22;
	ld.global.u32 	%r85, [%rd23];
	shl.b32 	%r86, %r8, 2;
	mov.u32 	%r87, _ZZ9kernel_n4iiiiiiPfiPiS_S_S0_E14shared_nearest;
	add.s32 	%r88, %r87, %r86;
	st.shared.u32 	[%r88], %r85;
$L__BB0_4:
	setp.gt.u32 	%p4, %r8, 255;
	setp.lt.s32 	%p5, %r78, 1;
	or.pred  	%p6, %p4, %p5;
	@%p6 bra 	$L__BB0_17;
	mul.lo.s32 	%r9, %r78, %r8;
	and.b32  	%r10, %r78, 15;
	setp.lt.u32 	%p7, %r78, 16;
	mov.b32 	%r194, 0;
	@%p7 bra 	$L__BB0_8;
	and.b32  	%r194, %r78, 2147483632;
	mov.b32 	%r192, 0;
$L__BB0_7:
	.pragma "nounroll";
	add.s32 	%r91, %r192, %r9;
	shl.b32 	%r92, %r91, 2;
	mov.u32 	%r93, _ZZ9kernel_n4iiiiiiPfiPiS_S_S0_E15shared_blockMap;
	add.s32 	%r94, %r93, %r92;
	mov.b32 	%r95, 0;
	st.shared.u32 	[%r94], %r95;
	st.shared.u32 	[%r94+4], %r95;
	st.shared.u32 	[%r94+8], %r95;
	st.shared.u32 	[%r94+12], %r95;
	st.shared.u32 	[%r94+16], %r95;
	st.shared.u32 	[%r94+20], %r95;
	st.shared.u32 	[%r94+24], %r95;
	st.shared.u32 	[%r94+28], %r95;
	st.shared.u32 	[%r94+32], %r95;
	st.shared.u32 	[%r94+36], %r95;
	st.shared.u32 	[%r94+40], %r95;
	st.shared.u32 	[%r94+44], %r95;
	st.shared.u32 	[%r94+48], %r95;
	st.shared.u32 	[%r94+52], %r95;
	st.shared.u32 	[%r94+56], %r95;
	st.shared.u32 	[%r94+60], %r95;
	add.s32 	%r192, %r192, 16;
	setp.ne.s32 	%p8, %r192, %r194;
	@%p8 bra 	$L__BB0_7;
$L__BB0_8:
	setp.eq.s32 	%p9, %r10, 0;
	@%p9 bra 	$L__BB0_17;
	and.b32  	%r15, %r78, 7;
	setp.lt.u32 	%p10, %r10, 8;
	@%p10 bra 	$L__BB0_11;
	add.s32 	%r96, %r194, %r9;
	shl.b32 	%r97, %r96, 2;
	mov.u32 	%r98, _ZZ9kernel_n4iiiiiiPfiPiS_S_S0_E15shared_blockMap;
	add.s32 	%r99, %r98, %r97;
	mov.b32 	%r100, 0;
	st.shared.u32 	[%r99], %r100;
	st.shared.u32 	[%r99+4], %r100;
	st.shared.u32 	[%r99+8], %r100;
	st.shared.u32 	[%r99+12], %r100;
	st.shared.u32 	[%r99+16], %r100;
	st.shared.u32 	[%r99+20], %r100;
	st.shared.u32 	[%r99+24], %r100;
	st.shared.u32 	[%r99+28], %r100;
	add.s32 	%r194, %r194, 8;
$L__BB0_11:
	setp.eq.s32 	%p11, %r15, 0;
	@%p11 bra 	$L__BB0_17;
	and.b32  	%r18, %r78, 3;
	setp.lt.u32 	%p12, %r15, 4;
	@%p12 bra 	$L__BB0_14;
	add.s32 	%r101, %r194, %r9;
	shl.b32 	%r102, %r101, 2;
	mov.u32 	%r103, _ZZ9kernel_n4iiiiiiPfiPiS_S_S0_E15shared_blockMap;
	add.s32 	%r104, %r103, %r102;
	mov.b32 	%r105, 0;
	st.shared.u32 	[%r104], %r105;
	st.shared.u32 	[%r104+4], %r105;
	st.shared.u32 	[%r104+8], %r105;
	st.shared.u32 	[%r104+12], %r105;
	add.s32 	%r194, %r194, 4;
$L__BB0_14:
	setp.eq.s32 	%p13, %r18, 0;
	@%p13 bra 	$L__BB0_17;
	mov.b32 	%r197, 0;
	mov.u32 	%r109, _ZZ9kernel_n4iiiiiiPfiPiS_S_S0_E15shared_blockMap;
$L__BB0_16:
	.pragma "nounroll";
	add.s32 	%r107, %r194, %r9;
	shl.b32 	%r108, %r107, 2;
	add.s32 	%r110, %r109, %r108;
	mov.b32 	%r111, 0;
	st.shared.u32 	[%r110], %r111;
	add.s32 	%r194, %r194, 1;
	add.s32 	%r197, %r197, 1;
	setp.ne.s32 	%p14, %r197, %r18;
	@%p14 bra 	$L__BB0_16;
$L__BB0_17:
	// begin inline asm
	mov.u64 	%rd24, %clock64;
	// end inline asm
	cvt.u32.u64 	%r112, %rd16;
	cvt.u32.u64 	%r113, %rd24;
	sub.s32 	%r25, %r113, %r112;
	bar.sync 	0;
	// begin inline asm
	mov.u64 	%rd25, %clock64;
	// end inline asm
	setp.ge.s32 	%p15, %r4, %r73;
	setp.ge.s32 	%p16, %r7, %r74;
	or.pred  	%p17, %p15, %p16;
	setp.lt.s32 	%p18, %r75, 1;
	or.pred  	%p19, %p17, %p18;
	@%p19 bra 	$L__BB0_30;
	add.s32 	%r26, %r76, -1;
	add.s32 	%r27, %r77, -1;
	mul.lo.s32 	%r28, %r78, %r8;
	neg.s32 	%r29, %r75;
	cvta.to.global.u64 	%rd5, %rd12;
	cvta.to.global.u64 	%rd6, %rd11;
	mov.b32 	%r198, 0;
$L__BB0_19:
	mad.lo.s32 	%r117, %r75, %r4, %r198;
	setp.gt.s32 	%p20, %r117, 0;
	setp.lt.s32 	%p21, %r117, %r26;
	and.pred  	%p1, %p20, %p21;
	shl.b32 	%r118, %r198, 3;
	mov.u32 	%r119, _ZZ9kernel_n4iiiiiiPfiPiS_S_S0_E8shared_w;
	add.s32 	%r31, %r119, %r118;
	mul.lo.s32 	%r201, %r75, %r7;
	mad.lo.s32 	%r199, %r117, %r77, %r201;
	shl.b32 	%r200, %r199, 1;
	add.s32 	%r203, %r119, 4;
	mov.u32 	%r202, _ZZ9kernel_n4iiiiiiPfiPiS_S_S0_E14shared_nearest;
	not.pred 	%p22, %p1;
	mov.u32 	%r204, %r29;
$L__BB0_20:
	@%p22 bra 	$L__BB0_28;
	setp.lt.s32 	%p23, %r201, 1;
	setp.ge.s32 	%p24, %r201, %r27;
	or.pred  	%p25, %p23, %p24;
	@%p25 bra 	$L__BB0_28;
	shl.b32 	%r120, %r198, 2;
	mov.u32 	%r121, _ZZ9kernel_n4iiiiiiPfiPiS_S_S0_E14shared_nearest;
	add.s32 	%r122, %r121, %r120;
	ld.shared.u32 	%r41, [%r122];
	ld.shared.u32 	%r42, [%r202];
	mul.wide.s32 	%rd26, %r199, 4;
	add.s64 	%rd27, %rd5, %rd26;
	ld.global.f32 	%f1, [%rd27];
	ld.shared.f32 	%f5, [%r31];
	mul.f32 	%f2, %f1, %f5;
	ld.shared.f32 	%f3, [%r203+-4];
	mul.wide.s32 	%rd28, %r200, 4;
	add.s64 	%rd29, %rd6, %rd28;
	ld.global.u32 	%r43, [%rd29];
	add.s32 	%r123, %r43, %r28;
	shl.b32 	%r124, %r123, 2;
	mov.u32 	%r125, _ZZ9kernel_n4iiiiiiPfiPiS_S_S0_E15shared_blockMap;
	add.s32 	%r126, %r125, %r124;
	ld.shared.f32 	%f6, [%r126];
	fma.rn.f32 	%f7, %f2, %f3, %f6;
	st.shared.f32 	[%r126], %f7;
	ld.global.u32 	%r44, [%rd29+4];
	add.s32 	%r127, %r28, %r44;
	shl.b32 	%r128, %r127, 2;
	add.s32 	%r129, %r125, %r128;
	ld.shared.f32 	%f8, [%r129+36];
	fma.rn.f32 	%f9, %f2, %f3, %f8;
	st.shared.f32 	[%r129+36], %f9;
	add.s32 	%r45, %r41, %r3;
	setp.gt.u32 	%p26, %r45, 15;
	@%p26 bra 	$L__BB0_24;
	ld.shared.f32 	%f10, [%r31+4];
	mul.f32 	%f11, %f1, %f10;
	add.s32 	%r130, %r8, %r41;
	mul.lo.s32 	%r131, %r130, %r78;
	add.s32 	%r132, %r43, %r131;
	shl.b32 	%r133, %r132, 2;
	mov.u32 	%r134, _ZZ9kernel_n4iiiiiiPfiPiS_S_S0_E15shared_blockMap;
	add.s32 	%r135, %r134, %r133;
	ld.shared.f32 	%f12, [%r135];
	fma.rn.f32 	%f13, %f11, %f3, %f12;
	st.shared.f32 	[%r135], %f13;
	add.s32 	%r136, %r131, %r44;
	shl.b32 	%r137, %r136, 2;
	add.s32 	%r138, %r134, %r137;
	ld.shared.f32 	%f14, [%r138+36];
	fma.rn.f32 	%f15, %f11, %f3, %f14;
	st.shared.f32 	[%r138+36], %f15;
$L__BB0_24:
	add.s32 	%r46, %r42, %r6;
	setp.gt.u32 	%p27, %r46, 15;
	@%p27 bra 	$L__BB0_26;
	ld.shared.f32 	%f16, [%r203];
	mad.lo.s32 	%r139, %r46, %r2, %r3;
	mul.lo.s32 	%r140, %r139, %r78;
	add.s32 	%r141, %r140, %r43;
	shl.b32 	%r142, %r141, 2;
	mov.u32 	%r143, _ZZ9kernel_n4iiiiiiPfiPiS_S_S0_E15shared_blockMap;
	add.s32 	%r144, %r143, %r142;
	ld.shared.f32 	%f17, [%r144];
	fma.rn.f32 	%f18, %f2, %f16, %f17;
	st.shared.f32 	[%r144], %f18;
	add.s32 	%r145, %r44, %r140;
	shl.b32 	%r146, %r145, 2;
	add.s32 	%r147, %r143, %r146;
	ld.shared.f32 	%f19, [%r147+36];
	fma.rn.f32 	%f20, %f2, %f16, %f19;
	st.shared.f32 	[%r147+36], %f20;
$L__BB0_26:
	or.b32  	%r148, %r46, %r45;
	setp.gt.u32 	%p28, %r148, 15;
	@%p28 bra 	$L__BB0_28;
	ld.shared.f32 	%f21, [%r31+4];
	mul.f32 	%f22, %f1, %f21;
	ld.shared.f32 	%f23, [%r203];
	mad.lo.s32 	%r149, %r46, %r2, %r45;
	mul.lo.s32 	%r150, %r149, %r78;
	add.s32 	%r151, %r43, %r150;
	shl.b32 	%r152, %r151, 2;
	mov.u32 	%r153, _ZZ9kernel_n4iiiiiiPfiPiS_S_S0_E15shared_blockMap;
	add.s32 	%r154, %r153, %r152;
	ld.shared.f32 	%f24, [%r154];
	fma.rn.f32 	%f25, %f22, %f23, %f24;
	st.shared.f32 	[%r154], %f25;
	add.s32 	%r155, %r150, %r44;
	shl.b32 	%r156, %r155, 2;
	add.s32 	%r157, %r153, %r156;
	ld.shared.f32 	%f26, [%r157+36];
	fma.rn.f32 	%f27, %f22, %f23, %f26;
	st.shared.f32 	[%r157+36], %f27;
$L__BB0_28:
	add.s32 	%r204, %r204, 1;
	setp.ne.s32 	%p29, %r204, 0;
	add.s32 	%r203, %r203, 8;
	add.s32 	%r202, %r202, 4;
	add.s32 	%r201, %r201, 1;
	add.s32 	%r200, %r200, 2;
	add.s32 	%r199, %r199, 1;
	@%p29 bra 	$L__BB0_20;
	add.s32 	%r198, %r198, 1;
	setp.ne.s32 	%p30, %r198, %r75;
	@%p30 bra 	$L__BB0_19;
$L__BB0_30:
	setp.lt.s32 	%p31, %r78, 1;
	bar.sync 	0;
	// begin inline asm
	mov.u64 	%rd30, %clock64;
	// end inline asm
	cvt.u32.u64 	%r158, %rd25;
	cvt.u32.u64 	%r159, %rd30;
	sub.s32 	%r54, %r159, %r158;
	// begin inline asm
	mov.u64 	%rd31, %clock64;
	// end inline asm
	@%p31 bra 	$L__BB0_42;
	ld.param.u32 	%r191, [_Z9kernel_n4iiiiiiPfiPiS_S_S0__param_7];
	mul.lo.s32 	%r55, %r78, %r8;
	mul.lo.s32 	%r161, %r78, %r7;
	mad.lo.s32 	%r56, %r191, %r4, %r161;
	and.b32  	%r57, %r78, 7;
	setp.lt.u32 	%p32, %r78, 8;
	mov.b32 	%r209, 0;
	@%p32 bra 	$L__BB0_34;
	and.b32  	%r209, %r78, 2147483640;
	neg.s32 	%r207, %r209;
	shl.b32 	%r162, %r55, 2;
	mov.u32 	%r163, _ZZ9kernel_n4iiiiiiPfiPiS_S_S0_E15shared_blockMap;
	add.s32 	%r164, %r162, %r163;
	add.s32 	%r206, %r164, 16;
	add.s64 	%rd8, %rd1, 16;
	mov.u32 	%r205, %r56;
$L__BB0_33:
	.pragma "nounroll";
	mul.wide.s32 	%rd32, %r205, 4;
	add.s64 	%rd33, %rd8, %rd32;
	ld.shared.f32 	%f28, [%r206+-16];
	st.global.f32 	[%rd33+-16], %f28;
	ld.shared.f32 	%f29, [%r206+-12];
	st.global.f32 	[%rd33+-12], %f29;
	ld.shared.f32 	%f30, [%r206+-8];
	st.global.f32 	[%rd33+-8], %f30;
	ld.shared.f32 	%f31, [%r206+-4];
	st.global.f32 	[%rd33+-4], %f31;
	ld.shared.f32 	%f32, [%r206];
	st.global.f32 	[%rd33], %f32;
	ld.shared.f32 	%f33, [%r206+4];
	st.global.f32 	[%rd33+4], %f33;
	ld.shared.f32 	%f34, [%r206+8];
	st.global.f32 	[%rd33+8], %f34;
	ld.shared.f32 	%f35, [%r206+12];
	st.global.f32 	[%rd33+12], %f35;
	add.s32 	%r207, %r207, 8;
	add.s32 	%r206, %r206, 32;
	add.s32 	%r205, %r205, 8;
	setp.ne.s32 	%p33, %r207, 0;
	@%p33 bra 	$L__BB0_33;
$L__BB0_34:
	setp.eq.s32 	%p34, %r57, 0;
	@%p34 bra 	$L__BB0_42;
	and.b32  	%r68, %r78, 3;
	setp.lt.u32 	%p35, %r57, 4;
	@%p35 bra 	$L__BB0_37;
	add.s32 	%r165, %r209, %r55;
	shl.b32 	%r166, %r165, 2;
	mov.u32 	%r167, _ZZ9kernel_n4iiiiiiPfiPiS_S_S0_E15shared_blockMap;
	add.s32 	%r168, %r167, %r166;
	ld.shared.f32 	%f36, [%r168];
	add.s32 	%r169, %r56, %r209;
	mul.wide.s32 	%rd34, %r169, 4;
	add.s64 	%rd35, %rd1, %rd34;
	st.global.f32 	[%rd35], %f36;
	ld.shared.f32 	%f37, [%r168+4];
	st.global.f32 	[%rd35+4], %f37;
	ld.shared.f32 	%f38, [%r168+8];
	st.global.f32 	[%rd35+8], %f38;
	ld.shared.f32 	%f39, [%r168+12];
	st.global.f32 	[%rd35+12], %f39;
	add.s32 	%r209, %r209, 4;
$L__BB0_37:
	setp.eq.s32 	%p36, %r68, 0;
	@%p36 bra 	$L__BB0_42;
	setp.eq.s32 	%p37, %r68, 1;
	@%p37 bra 	$L__BB0_40;
	add.s32 	%r170, %r209, %r55;
	shl.b32 	%r171, %r170, 2;
	mov.u32 	%r172, _ZZ9kernel_n4iiiiiiPfiPiS_S_S0_E15shared_blockMap;
	add.s32 	%r173, %r172, %r171;
	ld.shared.f32 	%f40, [%r173];
	add.s32 	%r174, %r56, %r209;
	mul.wide.s32 	%rd36, %r174, 4;
	add.s64 	%rd37, %rd1, %rd36;
	st.global.f32 	[%rd37], %f40;
	ld.shared.f32 	%f41, [%r173+4];
	st.global.f32 	[%rd37+4], %f41;
	add.s32 	%r209, %r209, 2;
$L__BB0_40:
	and.b32  	%r175, %r78, 1;
	setp.eq.b32 	%p38, %r175, 1;
	not.pred 	%p39, %p38;
	@%p39 bra 	$L__BB0_42;
	add.s32 	%r176, %r209, %r55;
	shl.b32 	%r177, %r176, 2;
	mov.u32 	%r178, _ZZ9kernel_n4iiiiiiPfiPiS_S_S0_E15shared_blockMap;
	add.s32 	%r179, %r178, %r177;
	ld.shared.f32 	%f42, [%r179];
	add.s32 	%r180, %r56, %r209;
	mul.wide.s32 	%rd38, %r180, 4;
	add.s64 	%rd39, %rd1, %rd38;
	st.global.f32 	[%rd39], %f42;
$L__BB0_42:
	// begin inline asm
	mov.u64 	%rd40, %clock64;
	// end inline asm
	sub.s64 	%rd9, %rd40, %rd31;
	// begin inline asm
	mov.u64 	%rd41, %clock64;
	// end inline asm
	sub.s64 	%rd10, %rd41, %rd15;
	or.b32  	%r181, %r3, %r6;
	or.b32  	%r182, %r181, %r1;
	or.b32  	%r183, %r182, %r5;
	setp.ne.s32 	%p40, %r183, 0;
	@%p40 bra 	$L__BB0_44;
	add.u64 	%rd42, %SP, 0;
	add.u64 	%rd43, %SPL, 0;
	cvt.u32.u64 	%r184, %rd9;
	cvt.u32.u64 	%r185, %rd10;
	add.s32 	%r186, %r54, %r25;
	add.s32 	%r187, %r186, %r184;
	sub.s32 	%r188, %r185, %r187;
	st.local.v2.u32 	[%rd43], {%r185, %r25};
	st.local.v2.u32 	[%rd43+8], {%r54, %r184};
	st.local.u32 	[%rd43+16], %r188;
	mov.u64 	%rd44, $str;
	cvta.global.u64 	%rd45, %rd44;
	{ // callseq 0, 0
	.param .b64 param0;
	st.param.b64 	[param0], %rd45;
	.param .b64 param1;
	st.param.b64 	[param1], %rd42;
	.param .b32 retval0;
	call.uni (retval0), 
	vprintf, 
	(
	param0, 
	param1
	);
	ld.param.b32 	%r189, [retval0];
	} // callseq 0
$L__BB0_44:
	ret;

}


// ===== COMPILED SASS (sm_100) =====

	.target	sm_100

	.elftype	@"ET_EXEC"


//--------------------- .note.nv.tkinfo           --------------------------
	.section	.note.nv.tkinfo,"",@"SHT_NOTE"
	.sectionflags	@"SHF_NOTE_NV_TKINFO"
	.tkinfo
        /*0018*/ 	.word	0x00000002
        /*0030*/ 	.string	""
        /*0030*/ 	.string	"ptxas"
        /*0030*/ 	.string	"Cuda compilation tools, release 13.0, V13.0.88"
        /*0030*/ 	.string	"Build cuda_13.0.r13.0/compiler.36424714_0"
        /*0030*/ 	.string	"-arch sm_100 -m 64 "



//--------------------- .note.nv.cuinfo           --------------------------
	.section	.note.nv.cuinfo,"",@"SHT_NOTE"
	.sectionflags	@"SHF_NOTE_NV_CUINFO"
        /*0018*/ 	.short	0x0002
        /*001a*/ 	.short	0x0064
        /*001c*/ 	.short	0x0082
	.zero		2


//--------------------- .nv.info                  --------------------------
	.section	.nv.info,"",@"SHT_CUDA_INFO"
	.align	4


	//----- nvinfo : EIATTR_REGCOUNT
	.align		4
        /*0000*/ 	.byte	0x04, 0x2f
        /*0002*/ 	.short	(.L_2 - .L_1)
	.align		4
.L_1:
        /*0004*/ 	.word	index@(_Z9kernel_n4iiiiiiPfiPiS_S_S0_)
        /*0008*/ 	.word	0x00000025


	//----- nvinfo : EIATTR_FRAME_SIZE
	.align		4
.L_2:
        /*000c*/ 	.byte	0x04, 0x11
        /*000e*/ 	.short	(.L_4 - .L_3)
	.align		4
.L_3:
        /*0010*/ 	.word	index@(_Z9kernel_n4iiiiiiPfiPiS_S_S0_)
        /*0014*/ 	.word	0x00000018


	//----- nvinfo : EIATTR_MIN_STACK_SIZE
	.align		4
.L_4:
        /*0018*/ 	.byte	0x04, 0x12
        /*001a*/ 	.short	(.L_6 - .L_5)
	.align		4
.L_5:
        /*001c*/ 	.word	index@(_Z9kernel_n4iiiiiiPfiPiS_S_S0_)
        /*0020*/ 	.word	0x00000018
.L_6:


//--------------------- .nv.compat                --------------------------
	.section	.nv.compat,"",@"SHT_CUDA_COMPAT_INFO"
	.align	4
        /*0000*/ 	.byte	0x02, 0x09, 0x00, 0x00, 0x02, 0x02, 0x01, 0x00, 0x02, 0x05, 0x05, 0x00, 0x03, 0x07, 0x01, 0x01
        /*0010*/ 	.byte	0x02, 0x03, 0x00, 0x00, 0x02, 0x06, 0x01, 0x00, 0x04, 0x0b, 0x08, 0x00, 0x09, 0x00, 0x00, 0x00
        /*0020*/ 	.byte	0x00, 0x00, 0x00, 0x00


//--------------------- .nv.info._Z9kernel_n4iiiiiiPfiPiS_S_S0_ --------------------------
	.section	.nv.info._Z9kernel_n4iiiiiiPfiPiS_S_S0_,"",@"SHT_CUDA_INFO"
	.sectionflags	@""
	.align	4


	//----- nvinfo : EIATTR_CUDA_API_VERSION
	.align		4
        /*0000*/ 	.byte	0x04, 0x37
        /*0002*/ 	.short	(.L_8 - .L_7)
.L_7:
        /*0004*/ 	.word	0x00000082


	//----- nvinfo : EIATTR_KPARAM_INFO
	.align		4
.L_8:
        /*0008*/ 	.byte	0x04, 0x17
        /*000a*/ 	.short	(.L_10 - .L_9)
.L_9:
        /*000c*/ 	.word	0x00000000
        /*0010*/ 	.short	0x000b
        /*0012*/ 	.short	0x0040
        /*0014*/ 	.byte	0x00, 0xf5, 0x21, 0x00


	//----- nvinfo : EIATTR_KPARAM_INFO
	.align		4
.L_10:
        /*0018*/ 	.byte	0x04, 0x17
        /*001a*/ 	.short	(.L_12 - .L_11)
.L_11:
        /*001c*/ 	.word	0x00000000
        /*0020*/ 	.short	0x000a
        /*0022*/ 	.short	0x0038
        /*0024*/ 	.byte	0x00, 0xf5, 0x21, 0x00


	//----- nvinfo : EIATTR_KPARAM_INFO
	.align		4
.L_12:
        /*0028*/ 	.byte	0x04, 0x17
        /*002a*/ 	.short	(.L_14 - .L_13)
.L_13:
        /*002c*/ 	.word	0x00000000
        /*0030*/ 	.short	0x0009
        /*0032*/ 	.short	0x0030
        /*0034*/ 	.byte	0x00, 0xf5, 0x21, 0x00


	//----- nvinfo : EIATTR_KPARAM_INFO
	.align		4
.L_14:
        /*0038*/ 	.byte	0x04, 0x17
        /*003a*/ 	.short	(.L_16 - .L_15)
.L_15:
        /*003c*/ 	.word	0x00000000
        /*0040*/ 	.short	0x0008
        /*0042*/ 	.short	0x0028
        /*0044*/ 	.byte	0x00, 0xf5, 0x21, 0x00


	//----- nvinfo : EIATTR_KPARAM_INFO
	.align		4
.L_16:
        /*0048*/ 	.byte	0x04, 0x17
        /*004a*/ 	.short	(.L_18 - .L_17)
.L_17:
        /*004c*/ 	.word	0x00000000
        /*0050*/ 	.short	0x0007
        /*0052*/ 	.short	0x0020
        /*0054*/ 	.byte	0x00, 0xf0, 0x11, 0x00


	//----- nvinfo : EIATTR_KPARAM_INFO
	.align		4
.L_18:
        /*0058*/ 	.byte	0x04, 0x17
        /*005a*/ 	.short	(.L_20 - .L_19)
.L_19:
        /*005c*/ 	.word	0x00000000
        /*0060*/ 	.short	0x0006
        /*0062*/ 	.short	0x0018
        /*0064*/ 	.byte	0x00, 0xf5, 0x21, 0x00


	//----- nvinfo : EIATTR_KPARAM_INFO
	.align		4
.L_20:
        /*0068*/ 	.byte	0x04, 0x17
        /*006a*/ 	.short	(.L_22 - .L_21)
.L_21:
        /*006c*/ 	.word	0x00000000
        /*0070*/ 	.short	0x0005
        /*0072*/ 	.short	0x0014
        /*0074*/ 	.byte	0x00, 0xf0, 0x11, 0x00


	//----- nvinfo : EIATTR_KPARAM_INFO
	.align		4
.L_22:
        /*0078*/ 	.byte	0x04, 0x17
        /*007a*/ 	.short	(.L_24 - .L_23)
.L_23:
        /*007c*/ 	.word	0x00000000
        /*0080*/ 	.short	0x0004
        /*0082*/ 	.short	0x0010
        /*0084*/ 	.byte	0x00, 0xf0, 0x11, 0x00


	//----- nvinfo : EIATTR_KPARAM_INFO
	.align		4
.L_24:
        /*0088*/ 	.byte	0x04, 0x17
        /*008a*/ 	.short	(.L_26 - .L_25)
.L_25:
        /*008c*/ 	.word	0x00000000
        /*0090*/ 	.short	0x0003
        /*0092*/ 	.short	0x000c
        /*0094*/ 	.byte	0x00, 0xf0, 0x11, 0x00


	//----- nvinfo : EIATTR_KPARAM_INFO
	.align		4
.L_26:
        /*0098*/ 	.byte	0x04, 0x17
        /*009a*/ 	.short	(.L_28 - .L_27)
.L_27:
        /*009c*/ 	.word	0x00000000
        /*00a0*/ 	.short	0x0002
        /*00a2*/ 	.short	0x0008
        /*00a4*/ 	.byte	0x00, 0xf0, 0x11, 0x00


	//----- nvinfo : EIATTR_KPARAM_INFO
	.align		4
.L_28:
        /*00a8*/ 	.byte	0x04, 0x17
        /*00aa*/ 	.short	(.L_30 - .L_29)
.L_29:
        /*00ac*/ 	.word	0x00000000
        /*00b0*/ 	.short	0x0001
        /*00b2*/ 	.short	0x0004
        /*00b4*/ 	.byte	0x00, 0xf0, 0x11, 0x00


	//----- nvinfo : EIATTR_KPARAM_INFO
	.align		4
.L_30:
        /*00b8*/ 	.byte	0x04, 0x17
        /*00ba*/ 	.short	(.L_32 - .L_31)
.L_31:
        /*00bc*/ 	.word	0x00000000
        /*00c0*/ 	.short	0x0000
        /*00c2*/ 	.short	0x0000
        /*00c4*/ 	.byte	0x00, 0xf0, 0x11, 0x00


	//----- nvinfo : EIATTR_SPARSE_MMA_MASK
	.align		4
.L_32:
        /*00c8*/ 	.byte	0x03, 0x50
        /*00ca*/ 	.short	0x0000


	//----- nvinfo : EIATTR_MAXREG_COUNT
	.align		4
        /*00cc*/ 	.byte	0x03, 0x1b
        /*00ce*/ 	.short	0x00ff


	//----- nvinfo : EIATTR_NUM_BARRIERS
	.align		4
        /*00d0*/ 	.byte	0x02, 0x4c
        /*00d2*/ 	.byte	0x01
	.zero		1


	//----- nvinfo : EIATTR_EXTERNS
	.align		4
        /*00d4*/ 	.byte	0x04, 0x0f
        /*00d6*/ 	.short	(.L_34 - .L_33)


	//   ....[0]....
	.align		4
.L_33:
        /*00d8*/ 	.word	index@(vprintf)


	//----- nvinfo : EIATTR_MERCURY_ISA_VERSION
	.align		4
.L_34:
        /*00dc*/ 	.byte	0x03, 0x5f
        /*00de*/ 	.short	0x0101


	//----- nvinfo : EIATTR_VRC_CTA_INIT_COUNT
	.align		4
        /*00e0*/ 	.byte	0x02, 0x4a
	.zero		1
	.zero		1


	//----- nvinfo : EIATTR_SYSCALL_OFFSETS
	.align		4
        /*00e4*/ 	.byte	0x04, 0x46
        /*00e6*/ 	.short	(.L_36 - .L_35)


	//   ....[0]....
.L_35:
        /*00e8*/ 	.word	0x00001860


	//----- nvinfo : EIATTR_EXIT_INSTR_OFFSETS
	.align		4
.L_36:
        /*00ec*/ 	.byte	0x04, 0x1c
        /*00ee*/ 	.short	(.L_38 - .L_37)


	//   ....[0]....
.L_37:
        /*00f0*/ 	.word	0x000017a0


	//   ....[1]....
        /*00f4*/ 	.word	0x00001870


	//----- nvinfo : EIATTR_CRS_STACK_SIZE
	.align		4
.L_38:
        /*00f8*/ 	.byte	0x04, 0x1e
        /*00fa*/ 	.short	(.L_40 - .L_39)
.L_39:
        /*00fc*/ 	.word	0x00000000


	//----- nvinfo : EIATTR_CBANK_PARAM_SIZE
	.align		4
.L_40:
        /*0100*/ 	.byte	0x03, 0x19
        /*0102*/ 	.short	0x0048


	//----- nvinfo : EIATTR_PARAM_CBANK
	.align		4
        /*0104*/ 	.byte	0x04, 0x0a
        /*0106*/ 	.short	(.L_42 - .L_41)
	.align		4
.L_41:
        /*0108*/ 	.word	index@(.nv.constant0._Z9kernel_n4iiiiiiPfiPiS_S_S0_)
        /*010c*/ 	.short	0x0380
        /*010e*/ 	.short	0x0048


	//----- nvinfo : EIATTR_SW_WAR
	.align		4
.L_42:
        /*0110*/ 	.byte	0x04, 0x36
        /*0112*/ 	.short	(.L_44 - .L_43)
.L_43:
        /*0114*/ 	.word	0x00000008
.L_44:


//--------------------- .nv.callgraph             --------------------------
	.section	.nv.callgraph,"",@"SHT_CUDA_CALLGRAPH"
	.align	4
	.sectionentsize	8
	.align		4
        /*0000*/ 	.word	0x00000000
	.align		4
        /*0004*/ 	.word	0xffffffff
	.align		4
        /*0008*/ 	.word	index@(_Z9kernel_n4iiiiiiPfiPiS_S_S0_)
	.align		4
        /*000c*/ 	.word	index@(vprintf)
	.align		4
        /*0010*/ 	.word	0x00000000
	.align		4
        /*0014*/ 	.word	0xfffffffe
	.align		4
        /*0018*/ 	.word	0x00000000
	.align		4
        /*001c*/ 	.word	0xfffffffd
	.align		4
        /*0020*/ 	.word	0x00000000
	.align		4
        /*0024*/ 	.word	0xfffffffc


//--------------------- .nv.constant4             --------------------------
	.section	.nv.constant4,"a",@progbits
	.align	8
	.align		8
.nv.constant4:
        /*0000*/ 	.dword	vprintf
	.align		8
        /*0008*/ 	.dword	$str


//--------------------- .text._Z9kernel_n4iiiiiiPfiPiS_S_S0_ --------------------------
	.section	.text._Z9kernel_n4iiiiiiPfiPiS_S_S0_,"ax",@progbits
	.align	128
        .global         _Z9kernel_n4iiiiiiPfiPiS_S_S0_
        .type           _Z9kernel_n4iiiiiiPfiPiS_S_S0_,@function
        .size           _Z9kernel_n4iiiiiiPfiPiS_S_S0_,(.L_x_24 - _Z9kernel_n4iiiiiiPfiPiS_S_S0_)
        .other          _Z9kernel_n4iiiiiiPfiPiS_S_S0_,@"STO_CUDA_ENTRY STV_DEFAULT"
_Z9kernel_n4iiiiiiPfiPiS_S_S0_:
.text._Z9kernel_n4iiiiiiPfiPiS_S_S0_:
[----:B------:R-:W0:Y:S01]  /*0000*/  LDC R1, c[0x0][0x37c] ;  /* 0x0000df00ff017b82 */ /* 0x000e220000000800 */
[----:B------:R-:W1:Y:S01]  /*0010*/  LDCU UR4, c[0x0][0x2f8] ;  /* 0x00005f00ff0477ac */ /* 0x000e620008000800 */
[----:B0-----:R-:W-:Y:S01]  /*0020*/  VIADD R1, R1, 0xffffffe8 ;  /* 0xffffffe801017836 */ /* 0x001fe20000000000 */
[----:B------:R-:W0:Y:S01]  /*0030*/  LDCU UR5, c[0x0][0x2fc] ;  /* 0x00005f80ff0577ac */ /* 0x000e220008000800 */
[----:B------:R-:W2:Y:S03]  /*0040*/  LDCU.64 UR10, c[0x0][0x358] ;  /* 0x00006b00ff0a77ac */ /* 0x000ea60008000a00 */
[----:B-1----:R-:W-:-:S05]  /*0050*/  IADD3 R6, P0, PT, R1, UR4, RZ ;  /* 0x0000000401067c10 */ /* 0x002fca000ff1e0ff */
[----:B0-----:R-:W-:Y:S01]  /*0060*/  IMAD.X R7, RZ, RZ, UR5, P0 ;  /* 0x00000005ff077e24 */ /* 0x001fe200080e06ff */
[----:B------:R-:W-:Y:S01]  /*0070*/  S2UR UR13, SR_CLOCKLO ;  /* 0x00000000000d79c3 */ /* 0x000fe20000005000 */
[----:B------:R-:W0:Y:S07]  /*0080*/  S2R R11, SR_TID.X ;  /* 0x00000000000b7919 */ /* 0x000e2e0000002100 */
[----:B------:R-:W0:Y:S01]  /*0090*/  LDC R2, c[0x0][0x360] ;  /* 0x0000d800ff027b82 */ /* 0x000e220000000800 */
[----:B------:R-:W1:Y:S07]  /*00a0*/  S2R R0, SR_TID.Y ;  /* 0x0000000000007919 */ /* 0x000e6e0000002200 */
[----:B------:R-:W0:Y:S08]  /*00b0*/  S2UR UR14, SR_CTAID.X ;  /* 0x00000000000e79c3 */ /* 0x000e300000002500 */
[----:B------:R-:W3:Y:S08]  /*00c0*/  S2UR UR15, SR_CTAID.Y ;  /* 0x00000000000f79c3 */ /* 0x000ef00000002600 */
[----:B------:R-:W3:Y:S01]  /*00d0*/  LDC R5, c[0x0][0x364] ;  /* 0x0000d900ff057b82 */ /* 0x000ee20000000800 */
[----:B0-----:R-:W-:-:S02]  /*00e0*/  IMAD R17, R2, UR14, R11 ;  /* 0x0000000e02117c24 */ /* 0x001fc4000f8e020b */
[----:B-1----:R-:W-:Y:S02]  /*00f0*/  IMAD R3, R2, R0, R11 ;  /* 0x0000000002037224 */ /* 0x002fe400078e020b */
[----:B---3--:R-:W-:-:S03]  /*0100*/  IMAD R10, R5, UR15, R0 ;  /* 0x0000000f050a7c24 */ /* 0x008fc6000f8e0200 */
[----:B------:R-:W0:Y:S08]  /*0110*/  S2UR UR6, SR_CLOCKLO ;  /* 0x00000000000679c3 */ /* 0x000e300000005000 */
[----:B------:R-:W1:Y:S08]  /*0120*/  LDC R4, c[0x0][0x388] ;  /* 0x0000e200ff047b82 */ /* 0x000e700000000800 */
[----:B------:R-:W3:Y:S01]  /*0130*/  LDC R18, c[0x0][0x394] ;  /* 0x0000e500ff127b82 */ /* 0x000ee20000000800 */
[----:B-1----:R-:W-:-:S02]  /*0140*/  SHF.L.U32 R8, R4, 0x1, RZ ;  /* 0x0000000104087819 */ /* 0x002fc400000006ff */
[C---:B------:R-:W-:Y:S02]  /*0150*/  ISETP.GE.AND P1, PT, R3.reuse, R4, PT ;  /* 0x000000040300720c */ /* 0x040fe40003f26270 */
[----:B------:R-:W-:-:S11]  /*0160*/  ISETP.GE.AND P0, PT, R3, R8, PT ;  /* 0x000000080300720c */ /* 0x000fd60003f06270 */
[----:B------:R-:W1:Y:S08]  /*0170*/  @!P1 LDC.64 R12, c[0x0][0x3c0] ;  /* 0x0000f000ff0c9b82 */ /* 0x000e700000000a00 */
[----:B------:R-:W4:Y:S01]  /*0180*/  @!P0 LDC.64 R8, c[0x0][0x3b8] ;  /* 0x0000ee00ff088b82 */ /* 0x000f220000000a00 */
[----:B-1----:R-:W-:-:S06]  /*0190*/  @!P1 IMAD.WIDE.U32 R12, R3, 0x4, R12 ;  /* 0x00000004030c9825 */ /* 0x002fcc00078e000c */
[----:B--2---:R-:W2:Y:S01]  /*01a0*/  @!P1 LDG.E R12, desc[UR10][R12.64] ;  /* 0x0000000a0c0c9981 */ /* 0x004ea2000c1e1900 */
[----:B----4-:R-:W-:-:S06]  /*01b0*/  @!P0 IMAD.WIDE.U32 R8, R3, 0x4, R8 ;  /* 0x0000000403088825 */ /* 0x010fcc00078e0008 */
[----:B------:R1:W4:Y:S01]  /*01c0*/  @!P0 LDG.E R8, desc[UR10][R8.64] ;  /* 0x0000000a08088981 */ /* 0x000322000c1e1900 */
[----:B------:R-:W5:Y:S01]  /*01d0*/  @!P0 S2R R14, SR_CgaCtaId ;  /* 0x00000000000e8919 */ /* 0x000f620000008800 */
[----:B------:R-:W0:Y:S01]  /*01e0*/  @!P1 S2R R16, SR_CgaCtaId ;  /* 0x0000000000109919 */ /* 0x000e220000008800 */
[----:B------:R-:W-:Y:S02]  /*01f0*/  @!P1 MOV R15, 0x400 ;  /* 0x00000400000f9802 */ /* 0x000fe40000000f00 */
[----:B------:R-:W-:-:S03]  /*0200*/  @!P0 MOV R5, 0x400 ;  /* 0x0000040000058802 */ /* 0x000fc60000000f00 */
[----:B------:R-:W-:Y:S01]  /*0210*/  @!P1 VIADD R15, R15, 0x20 ;  /* 0x000000200f0f9836 */ /* 0x000fe20000000000 */
[----:B-----5:R-:W-:-:S04]  /*0220*/  @!P0 LEA R14, R14, R5, 0x18 ;  /* 0x000000050e0e8211 */ /* 0x020fc800078ec0ff */
[----:B0-----:R-:W-:Y:S01]  /*0230*/  @!P1 LEA R16, R16, R15, 0x18 ;  /* 0x0000000f10109211 */ /* 0x001fe200078ec0ff */
[----:B------:R-:W-:-:S03]  /*0240*/  @!P0 IMAD R5, R3, 0x4, R14 ;  /* 0x0000000403058824 */ /* 0x000fc600078e020e */
[----:B-1----:R-:W-:Y:S01]  /*0250*/  @!P1 LEA R9, R3, R16, 0x2 ;  /* 0x0000001003099211 */ /* 0x002fe200078e10ff */
[----:B------:R-:W-:Y:S01]  /*0260*/  BSSY.RECONVERGENT B0, `(.L_x_0) ;  /* 0x0000057000007945 */ /* 0x000fe20003800200 */
[----:B----4-:R0:W-:Y:S01]  /*0270*/  @!P0 STS [R5], R8 ;  /* 0x0000000805008388 */ /* 0x0101e20000000800 */
[----:B---3--:R-:W-:-:S03]  /*0280*/  ISETP.GE.AND P0, PT, R18, 0x1, PT ;  /* 0x000000011200780c */ /* 0x008fc60003f06270 */
[----:B--2---:R0:W-:Y:S01]  /*0290*/  @!P1 STS [R9], R12 ;  /* 0x0000000c09009388 */ /* 0x0041e20000000800 */
[----:B------:R-:W-:-:S13]  /*02a0*/  ISETP.GT.U32.OR P0, PT, R3, 0xff, !P0 ;  /* 0x000000ff0300780c */ /* 0x000fda0004704470 */
[----:B0-----:R-:W-:Y:S05]  /*02b0*/  @P0 BRA `(.L_x_1) ;  /* 0x0000000400440947 */ /* 0x001fea0003800000 */
[C---:B------:R-:W-:Y:S01]  /*02c0*/  ISETP.GE.U32.AND P0, PT, R18.reuse, 0x10, PT ;  /* 0x000000101200780c */ /* 0x040fe20003f06070 */
[----:B------:R-:W-:Y:S01]  /*02d0*/  IMAD.MOV.U32 R8, RZ, RZ, RZ ;  /* 0x000000ffff087224 */ /* 0x000fe200078e00ff */
[----:B------:R-:W-:-:S04]  /*02e0*/  LOP3.LUT R9, R18, 0xf, RZ, 0xc0, !PT ;  /* 0x0000000f12097812 */ /* 0x000fc800078ec0ff */
[----:B------:R-:W-:-:S07]  /*02f0*/  ISETP.NE.AND P1, PT, R9, RZ, PT ;  /* 0x000000ff0900720c */ /* 0x000fce0003f25270 */
[----:B------:R-:W-:Y:S06]  /*0300*/  @!P0 BRA `(.L_x_2) ;  /* 0x00000000006c8947 */ /* 0x000fec0003800000 */
[----:B------:R-:W0:Y:S01]  /*0310*/  S2UR UR5, SR_CgaCtaId ;  /* 0x00000000000579c3 */ /* 0x000e220000008800 */
[----:B------:R-:W-:Y:S01]  /*0320*/  UMOV UR4, 0x400 ;  /* 0x0000040000047882 */ /* 0x000fe20000000000 */
[----:B------:R-:W-:Y:S01]  /*0330*/  LOP3.LUT R8, R18, 0x7ffffff0, RZ, 0xc0, !PT ;  /* 0x7ffffff012087812 */ /* 0x000fe200078ec0ff */
[----:B------:R-:W-:-:S04]  /*0340*/  UIADD3 UR4, UPT, UPT, UR4, 0x30, URZ ;  /* 0x0000003004047890 */ /* 0x000fc8000fffe0ff */
[----:B0-----:R-:W-:-:S03]  /*0350*/  ULEA UR5, UR5, UR4, 0x18 ;  /* 0x0000000405057291 */ /* 0x001fc6000f8ec0ff */
[----:B------:R-:W-:-:S09]  /*0360*/  UMOV UR4, URZ ;  /* 0x000000ff00047c82 */ /* 0x000fd20008000000 */
.L_x_3:
[----:B0-----:R-:W-:Y:S01]  /*0370*/  IMAD R5, R3, R18, UR4 ;  /* 0x0000000403057e24 */ /* 0x001fe2000f8e0212 */
[----:B------:R-:W-:-:S04]  /*0380*/  UIADD3 UR4, UPT, UPT, UR4, 0x10, URZ ;  /* 0x0000001004047890 */ /* 0x000fc8000fffe0ff */
[----:B------:R-:W-:Y:S02]  /*0390*/  LEA R5, R5, UR5, 0x2 ;  /* 0x0000000505057c11 */ /* 0x000fe4000f8e10ff */
[----:B------:R-:W-:-:S03]  /*03a0*/  ISETP.NE.AND P0, PT, R8, UR4, PT ;  /* 0x0000000408007c0c */ /* 0x000fc6000bf05270 */
[----:B------:R0:W-:Y:S04]  /*03b0*/  STS [R5], RZ ;  /* 0x000000ff05007388 */ /* 0x0001e80000000800 */
[----:B------:R0:W-:Y:S04]  /*03c0*/  STS [R5+0x4], RZ ;  /* 0x000004ff05007388 */ /* 0x0001e80000000800 */
        /* <DEDUP_REMOVED lines=13> */
[----:B------:R0:W-:Y:S01]  /*04a0*/  STS [R5+0x3c], RZ ;  /* 0x00003cff05007388 */ /* 0x0001e20000000800 */
[----:B------:R-:W-:Y:S05]  /*04b0*/  @P0 BRA `(.L_x_3) ;  /* 0xfffffffc00ac0947 */ /* 0x000fea000383ffff */
.L_x_2:
[----:B------:R-:W-:Y:S05]  /*04c0*/  @!P1 BRA `(.L_x_1) ;  /* 0x0000000000c09947 */ /* 0x000fea0003800000 */
[----:B------:R-:W-:Y:S02]  /*04d0*/  ISETP.GE.U32.AND P0, PT, R9, 0x8, PT ;  /* 0x000000080900780c */ /* 0x000fe40003f06070 */
[----:B------:R-:W-:-:S04]  /*04e0*/  LOP3.LUT R12, R18, 0x7, RZ, 0xc0, !PT ;  /* 0x00000007120c7812 */ /* 0x000fc800078ec0ff */
[----:B------:R-:W-:-:S07]  /*04f0*/  ISETP.NE.AND P1, PT, R12, RZ, PT ;  /* 0x000000ff0c00720c */ /* 0x000fce0003f25270 */
[----:B------:R-:W-:Y:S06]  /*0500*/  @!P0 BRA `(.L_x_4) ;  /* 0x00000000003c8947 */ /* 0x000fec0003800000 */
[----:B------:R-:W1:Y:S01]  /*0510*/  S2UR UR5, SR_CgaCtaId ;  /* 0x00000000000579c3 */ /* 0x000e620000008800 */
[----:B------:R-:W-:Y:S01]  /*0520*/  UMOV UR4, 0x400 ;  /* 0x0000040000047882 */ /* 0x000fe20000000000 */
[----:B0-----:R-:W-:Y:S01]  /*0530*/  IMAD R5, R3, R18, R8 ;  /* 0x0000001203057224 */ /* 0x001fe200078e0208 */
[----:B------:R-:W-:Y:S01]  /*0540*/  UIADD3 UR4, UPT, UPT, UR4, 0x30, URZ ;  /* 0x0000003004047890 */ /* 0x000fe2000fffe0ff */
[----:B------:R-:W-:-:S03]  /*0550*/  VIADD R8, R8, 0x8 ;  /* 0x0000000808087836 */ /* 0x000fc60000000000 */
[----:B-1----:R-:W-:-:S06]  /*0560*/  ULEA UR4, UR5, UR4, 0x18 ;  /* 0x0000000405047291 */ /* 0x002fcc000f8ec0ff */
[----:B------:R-:W-:-:S05]  /*0570*/  LEA R5, R5, UR4, 0x2 ;  /* 0x0000000405057c11 */ /* 0x000fca000f8e10ff */
[----:B------:R1:W-:Y:S04]  /*0580*/  STS [R5], RZ ;  /* 0x000000ff05007388 */ /* 0x0003e80000000800 */
[----:B------:R1:W-:Y:S04]  /*0590*/  STS [R5+0x4], RZ ;  /* 0x000004ff05007388 */ /* 0x0003e80000000800 */
[----:B------:R1:W-:Y:S04]  /*05a0*/  STS [R5+0x8], RZ ;  /* 0x000008ff05007388 */ /* 0x0003e80000000800 */
[----:B------:R1:W-:Y:S04]  /*05b0*/  STS [R5+0xc], RZ ;  /* 0x00000cff05007388 */ /* 0x0003e80000000800 */
[----:B------:R1:W-:Y:S04]  /*05c0*/  STS [R5+0x10], RZ ;  /* 0x000010ff05007388 */ /* 0x0003e80000000800 */
[----:B------:R1:W-:Y:S04]  /*05d0*/  STS [R5+0x14], RZ ;  /* 0x000014ff05007388 */ /* 0x0003e80000000800 */
[----:B------:R1:W-:Y:S04]  /*05e0*/  STS [R5+0x18], RZ ;  /* 0x000018ff05007388 */ /* 0x0003e80000000800 */
[----:B------:R1:W-:Y:S02]  /*05f0*/  STS [R5+0x1c], RZ ;  /* 0x00001cff05007388 */ /* 0x0003e40000000800 */
.L_x_4:
[----:B------:R-:W-:Y:S05]  /*0600*/  @!P1 BRA `(.L_x_1) ;  /* 0x0000000000709947 */ /* 0x000fea0003800000 */
[----:B------:R-:W-:Y:S02]  /*0610*/  ISETP.GE.U32.AND P0, PT, R12, 0x4, PT ;  /* 0x000000040c00780c */ /* 0x000fe40003f06070 */
[----:B------:R-:W-:-:S04]  /*0620*/  LOP3.LUT R9, R18, 0x3, RZ, 0xc0, !PT ;  /* 0x0000000312097812 */ /* 0x000fc800078ec0ff */
[----:B------:R-:W-:-:S07]  /*0630*/  ISETP.NE.AND P1, PT, R9, RZ, PT ;  /* 0x000000ff0900720c */ /* 0x000fce0003f25270 */
[----:B------:R-:W-:Y:S06]  /*0640*/  @!P0 BRA `(.L_x_5) ;  /* 0x00000000002c8947 */ /* 0x000fec0003800000 */
[----:B------:R-:W2:Y:S01]  /*0650*/  S2UR UR5, SR_CgaCtaId ;  /* 0x00000000000579c3 */ /* 0x000ea20000008800 */
[----:B------:R-:W-:Y:S01]  /*0660*/  UMOV UR4, 0x400 ;  /* 0x0000040000047882 */ /* 0x000fe20000000000 */
[----:B01----:R-:W-:Y:S01]  /*0670*/  IMAD R5, R3, R18, R8 ;  /* 0x0000001203057224 */ /* 0x003fe200078e0208 */
[----:B------:R-:W-:Y:S01]  /*0680*/  UIADD3 UR4, UPT, UPT, UR4, 0x30, URZ ;  /* 0x0000003004047890 */ /* 0x000fe2000fffe0ff */
[----:B------:R-:W-:-:S03]  /*0690*/  IADD3 R8, PT, PT, R8, 0x4, RZ ;  /* 0x0000000408087810 */ /* 0x000fc60007ffe0ff */
[----:B--2---:R-:W-:-:S06]  /*06a0*/  ULEA UR4, UR5, UR4, 0x18 ;  /* 0x0000000405047291 */ /* 0x004fcc000f8ec0ff */
[----:B------:R-:W-:-:S05]  /*06b0*/  LEA R5, R5, UR4, 0x2 ;  /* 0x0000000405057c11 */ /* 0x000fca000f8e10ff */
[----:B------:R2:W-:Y:S04]  /*06c0*/  STS [R5], RZ ;  /* 0x000000ff05007388 */ /* 0x0005e80000000800 */
[----:B------:R2:W-:Y:S04]  /*06d0*/  STS [R5+0x4], RZ ;  /* 0x000004ff05007388 */ /* 0x0005e80000000800 */
[----:B------:R2:W-:Y:S04]  /*06e0*/  STS [R5+0x8], RZ ;  /* 0x000008ff05007388 */ /* 0x0005e80000000800 */
[----:B------:R2:W-:Y:S02]  /*06f0*/  STS [R5+0xc], RZ ;  /* 0x00000cff05007388 */ /* 0x0005e40000000800 */
.L_x_5:
[----:B------:R-:W-:Y:S05]  /*0700*/  @!P1 BRA `(.L_x_1) ;  /* 0x0000000000309947 */ /* 0x000fea0003800000 */
[----:B------:R-:W3:Y:S01]  /*0710*/  S2UR UR5, SR_CgaCtaId ;  /* 0x00000000000579c3 */ /* 0x000ee20000008800 */
[----:B------:R-:W-:Y:S02]  /*0720*/  UMOV UR4, 0x400 ;  /* 0x0000040000047882 */ /* 0x000fe40000000000 */
[----:B------:R-:W-:-:S04]  /*0730*/  UIADD3 UR4, UPT, UPT, UR4, 0x30, URZ ;  /* 0x0000003004047890 */ /* 0x000fc8000fffe0ff */
[----:B---3--:R-:W-:-:S03]  /*0740*/  ULEA UR5, UR5, UR4, 0x18 ;  /* 0x0000000405057291 */ /* 0x008fc6000f8ec0ff */
[----:B------:R-:W-:-:S09]  /*0750*/  UMOV UR4, URZ ;  /* 0x000000ff00047c82 */ /* 0x000fd20008000000 */
.L_x_6:
[----:B012---:R-:W-:Y:S01]  /*0760*/  IMAD R5, R3, R18, R8 ;  /* 0x0000001203057224 */ /* 0x007fe200078e0208 */
[----:B------:R-:W-:Y:S01]  /*0770*/  UIADD3 UR4, UPT, UPT, UR4, 0x1, URZ ;  /* 0x0000000104047890 */ /* 0x000fe2000fffe0ff */
[----:B------:R-:W-:-:S03]  /*0780*/  VIADD R8, R8, 0x1 ;  /* 0x0000000108087836 */ /* 0x000fc60000000000 */
[----:B------:R-:W-:Y:S02]  /*0790*/  LEA R5, R5, UR5, 0x2 ;  /* 0x0000000505057c11 */ /* 0x000fe4000f8e10ff */
[----:B------:R-:W-:-:S03]  /*07a0*/  ISETP.NE.AND P0, PT, R9, UR4, PT ;  /* 0x0000000409007c0c */ /* 0x000fc6000bf05270 */
[----:B------:R3:W-:Y:S10]  /*07b0*/  STS [R5], RZ ;  /* 0x000000ff05007388 */ /* 0x0007f40000000800 */
[----:B---3--:R-:W-:Y:S05]  /*07c0*/  @P0 BRA `(.L_x_6) ;  /* 0xfffffffc00e40947 */ /* 0x008fea000383ffff */
.L_x_1:
[----:B------:R-:W-:Y:S05]  /*07d0*/  BSYNC.RECONVERGENT B0 ;  /* 0x0000000000007941 */ /* 0x000fea0003800200 */
.L_x_0:
[----:B------:R-:W-:Y:S01]  /*07e0*/  CS2R.32 R3, SR_CLOCKLO ;  /* 0x0000000000037805 */ /* 0x000fe20000005000 */
[----:B------:R-:W-:Y:S04]  /*07f0*/  BAR.SYNC.DEFER_BLOCKING 0x0 ;  /* 0x0000000000007b1d */ /* 0x000fe80000010000 */
[----:B------:R-:W-:-:S04]  /*0800*/  VIADD R3, R3, -UR6 ;  /* 0x8000000603037c36 */ /* 0x000fc80008000000 */
[----:B------:R-:W3:Y:S01]  /*0810*/  S2UR UR9, SR_CLOCKLO ;  /* 0x00000000000979c3 */ /* 0x000ee20000005000 */
[----:B------:R-:W4:Y:S01]  /*0820*/  LDCU.64 UR4, c[0x0][0x380] ;  /* 0x00007000ff0477ac */ /* 0x000f220008000a00 */
[----:B------:R-:W-:Y:S01]  /*0830*/  BSSY.RECONVERGENT B1, `(.L_x_7) ;  /* 0x0000084000017945 */ /* 0x000fe20003800200 */
[----:B----4-:R-:W-:-:S04]  /*0840*/  ISETP.GE.AND P0, PT, R10, UR5, PT ;  /* 0x000000050a007c0c */ /* 0x010fc8000bf06270 */
[----:B------:R-:W-:-:S04]  /*0850*/  ISETP.GE.OR P0, PT, R17, UR4, P0 ;  /* 0x0000000411007c0c */ /* 0x000fc80008706670 */
[----:B------:R-:W-:-:S13]  /*0860*/  ISETP.LT.OR P0, PT, R4, 0x1, P0 ;  /* 0x000000010400780c */ /* 0x000fda0000701670 */
[----:B---3--:R-:W-:Y:S05]  /*0870*/  @P0 BRA `(.L_x_8) ;  /* 0x0000000400fc0947 */ /* 0x008fea0003800000 */
[----:B------:R-:W3:Y:S01]  /*0880*/  LDC R13, c[0x0][0x390] ;  /* 0x0000e400ff0d7b82 */ /* 0x000ee20000000800 */
[----:B------:R-:W-:Y:S02]  /*0890*/  HFMA2 R14, -RZ, RZ, 0, 0 ;  /* 0x00000000ff0e7431 */ /* 0x000fe400000001ff */
[----:B---3--:R-:W-:-:S07]  /*08a0*/  VIADD R13, R13, 0xffffffff ;  /* 0xffffffff0d0d7836 */ /* 0x008fce0000000000 */
.L_x_16:
[----:B---3--:R-:W3:Y:S01]  /*08b0*/  S2UR UR5, SR_CgaCtaId ;  /* 0x00000000000579c3 */ /* 0x008ee20000008800 */
[----:B------:R-:W4:Y:S01]  /*08c0*/  LDCU UR6, c[0x0][0x38c] ;  /* 0x00007180ff0677ac */ /* 0x000f220008000800 */
[----:B------:R-:W-:Y:S01]  /*08d0*/  IMAD R15, R2, UR14, R11 ;  /* 0x0000000e020f7c24 */ /* 0x000fe2000f8e020b */
[----:B------:R-:W5:Y:S01]  /*08e0*/  LDCU UR8, c[0x0][0x388] ;  /* 0x00007100ff0877ac */ /* 0x000f620008000800 */
[----:B0-----:R-:W0:Y:S01]  /*08f0*/  LDCU UR7, c[0x0][0x388] ;  /* 0x00007100ff0777ac */ /* 0x001e220008000800 */
[----:B-1----:R-:W1:Y:S01]  /*0900*/  LDCU UR16, c[0x0][0x390] ;  /* 0x00007200ff1077ac */ /* 0x002e620008000800 */
[----:B------:R-:W-:Y:S01]  /*0910*/  UMOV UR4, 0x400 ;  /* 0x0000040000047882 */ /* 0x000fe20000000000 */
[----:B----4-:R-:W-:Y:S01]  /*0920*/  UIADD3 UR6, UPT, UPT, UR6, -0x1, URZ ;  /* 0xffffffff06067890 */ /* 0x010fe2000fffe0ff */
[----:B-----5:R-:W-:Y:S01]  /*0930*/  IMAD R15, R15, UR8, R14 ;  /* 0x000000080f0f7c24 */ /* 0x020fe2000f8e020e */
[----:B---3--:R-:W-:Y:S01]  /*0940*/  ULEA UR12, UR5, UR4, 0x18 ;  /* 0x00000004050c7291 */ /* 0x008fe2000f8ec0ff */
[----:B------:R-:W-:Y:S01]  /*0950*/  IMAD R12, R10, UR8, RZ ;  /* 0x000000080a0c7c24 */ /* 0x000fe2000f8e02ff */
[----:B------:R-:W-:-:S02]  /*0960*/  UIADD3 UR4, UPT, UPT, UR4, 0x20, URZ ;  /* 0x0000002004047890 */ /* 0x000fc4000fffe0ff */
[C---:B------:R-:W-:Y:S01]  /*0970*/  ISETP.GE.AND P0, PT, R15.reuse, UR6, PT ;  /* 0x000000060f007c0c */ /* 0x040fe2000bf06270 */
[----:B0-----:R-:W-:Y:S01]  /*0980*/  UIADD3 UR7, UPT, UPT, -UR7, URZ, URZ ;  /* 0x000000ff07077290 */ /* 0x001fe2000fffe1ff */
[----:B------:R-:W-:Y:S01]  /*0990*/  LEA R16, R14, UR12, 0x3 ;  /* 0x0000000c0e107c11 */ /* 0x000fe2000f8e18ff */
[----:B------:R-:W-:Y:S01]  /*09a0*/  UIADD3 UR6, UPT, UPT, UR12, 0x4, URZ ;  /* 0x000000040c067890 */ /* 0x000fe2000fffe0ff */
[C---:B------:R-:W-:Y:S01]  /*09b0*/  ISETP.GT.AND P0, PT, R15.reuse, RZ, !P0 ;  /* 0x000000ff0f00720c */ /* 0x040fe20004704270 */
[----:B------:R-:W-:Y:S01]  /*09c0*/  ULEA UR4, UR5, UR4, 0x18 ;  /* 0x0000000405047291 */ /* 0x000fe2000f8ec0ff */
[----:B-1----:R-:W-:Y:S02]  /*09d0*/  IMAD R15, R15, UR16, R12 ;  /* 0x000000100f0f7c24 */ /* 0x002fe4000f8e020c */
[----:B------:R-:W-:Y:S02]  /*09e0*/  IMAD.U32 R28, RZ, RZ, UR7 ;  /* 0x00000007ff1c7e24 */ /* 0x000fe4000f8e00ff */
[----:B------:R-:W-:Y:S01]  /*09f0*/  IMAD.U32 R18, RZ, RZ, UR6 ;  /* 0x00000006ff127e24 */ /* 0x000fe2000f8e00ff */
[----:B------:R-:W-:Y:S01]  /*0a00*/  SHF.L.U32 R17, R15, 0x1, RZ ;  /* 0x000000010f117819 */ /* 0x000fe200000006ff */
[----:B--2---:R-:W-:-:S07]  /*0a10*/  IMAD.U32 R19, RZ, RZ, UR4 ;  /* 0x00000004ff137e24 */ /* 0x004fce000f8e00ff */
.L_x_15:
[C---:B------:R-:W-:Y:S01]  /*0a20*/  ISETP.GE.AND P1, PT, R12.reuse, R13, PT ;  /* 0x0000000d0c00720c */ /* 0x040fe20003f26270 */
[----:B------:R-:W-:Y:S03]  /*0a30*/  BSSY.RECONVERGENT B0, `(.L_x_9) ;  /* 0x0000057000007945 */ /* 0x000fe60003800200 */
[----:B------:R-:W-:-:S04]  /*0a40*/  ISETP.LT.OR P1, PT, R12, 0x1, P1 ;  /* 0x000000010c00780c */ /* 0x000fc80000f21670 */
[----:B------:R-:W-:-:S13]  /*0a50*/  PLOP3.LUT P1, PT, P0, P1, PT, 0x8f, 0xf8 ;  /* 0x0000000000f8781c */ /* 0x000fda0000723177 */
[----:B0123--:R-:W-:Y:S05]  /*0a60*/  @P1 BRA `(.L_x_10) ;  /* 0x00000004004c1947 */ /* 0x00ffea0003800000 */
[----:B--2---:R-:W0:Y:S08]  /*0a70*/  LDC.64 R4, c[0x0][0x3a8] ;  /* 0x0000ea00ff047b82 */ /* 0x004e300000000a00 */
[----:B------:R-:W1:Y:S01]  /*0a80*/  LDC.64 R8, c[0x0][0x3b0] ;  /* 0x0000ec00ff087b82 */ /* 0x000e620000000a00 */
[----:B------:R-:W2:Y:S07]  /*0a90*/  S2R R31, SR_CgaCtaId ;  /* 0x00000000001f7919 */ /* 0x000eae0000008800 */
[----:B------:R-:W3:Y:S01]  /*0aa0*/  LDC R22, c[0x0][0x394] ;  /* 0x0000e500ff167b82 */ /* 0x000ee20000000800 */
[----:B------:R-:W-:Y:S01]  /*0ab0*/  MOV R26, 0x400 ;  /* 0x00000400001a7802 */ /* 0x000fe20000000f00 */
[----:B------:R-:W-:Y:S01]  /*0ac0*/  IMAD R25, R2, R0, R11 ;  /* 0x0000000002197224 */ /* 0x000fe200078e020b */
[----:B------:R-:W-:Y:S01]  /*0ad0*/  LDS R27, [R16] ;  /* 0x00000000101b7984 */ /* 0x000fe20000000800 */
[----:B0-----:R-:W-:-:S05]  /*0ae0*/  IMAD.WIDE R4, R17, 0x4, R4 ;  /* 0x0000000411047825 */ /* 0x001fca00078e0204 */
[----:B------:R-:W3:Y:S01]  /*0af0*/  LDG.E R20, desc[UR10][R4.64] ;  /* 0x0000000a04147981 */ /* 0x000ee2000c1e1900 */
[----:B-1----:R-:W-:-:S03]  /*0b00*/  IMAD.WIDE R8, R15, 0x4, R8 ;  /* 0x000000040f087825 */ /* 0x002fc600078e0208 */
[----:B------:R0:W4:Y:S04]  /*0b10*/  LDG.E R21, desc[UR10][R4.64+0x4] ;  /* 0x0000040a04157981 */ /* 0x000128000c1e1900 */
[----:B------:R1:W5:Y:S01]  /*0b20*/  LDG.E R8, desc[UR10][R8.64] ;  /* 0x0000000a08087981 */ /* 0x000362000c1e1900 */
[C---:B------:R-:W-:Y:S01]  /*0b30*/  IADD3 R30, PT, PT, R26.reuse, 0x30, RZ ;  /* 0x000000301a1e7810 */ /* 0x040fe20007ffe0ff */
[----:B------:R-:W-:Y:S01]  /*0b40*/  VIADD R26, R26, 0x20 ;  /* 0x000000201a1a7836 */ /* 0x000fe20000000000 */
[----:B------:R-:W-:Y:S02]  /*0b50*/  BSSY.RECONVERGENT B2, `(.L_x_11) ;  /* 0x0000026000027945 */ /* 0x000fe40003800200 */
[C---:B--2---:R-:W-:Y:S01]  /*0b60*/  LEA R23, R31.reuse, R30, 0x18 ;  /* 0x0000001e1f177211 */ /* 0x044fe200078ec0ff */
[----:B0-----:R-:W-:Y:S01]  /*0b70*/  LDS R4, [R18+-0x4] ;  /* 0xfffffc0012047984 */ /* 0x001fe20000000800 */
[----:B------:R-:W-:-:S03]  /*0b80*/  LEA R31, R31, R26, 0x18 ;  /* 0x0000001a1f1f7211 */ /* 0x000fc600078ec0ff */
[----:B-1----:R-:W0:Y:S01]  /*0b90*/  LDS R9, [R19] ;  /* 0x0000000013097984 */ /* 0x002e220000000800 */
[----:B------:R-:W-:-:S06]  /*0ba0*/  LEA R26, R14, R31, 0x2 ;  /* 0x0000001f0e1a7211 */ /* 0x000fcc00078e10ff */
[----:B------:R-:W-:Y:S01]  /*0bb0*/  LDS R26, [R26] ;  /* 0x000000001a1a7984 */ /* 0x000fe20000000800 */
[----:B0-----:R-:W-:-:S05]  /*0bc0*/  IMAD.IADD R9, R9, 0x1, R0 ;  /* 0x0000000109097824 */ /* 0x001fca00078e0200 */
[----:B------:R-:W-:Y:S01]  /*0bd0*/  ISETP.GT.U32.AND P2, PT, R9, 0xf, PT ;  /* 0x0000000f0900780c */ /* 0x000fe20003f44070 */
[----:B---3--:R-:W-:-:S04]  /*0be0*/  IMAD R24, R25, R22, R20 ;  /* 0x0000001619187224 */ /* 0x008fc800078e0214 */
[----:B------:R-:W-:Y:S02]  /*0bf0*/  IMAD R29, R24, 0x4, R23 ;  /* 0x00000004181d7824 */ /* 0x000fe400078e0217 */
[----:B----4-:R-:W-:-:S03]  /*0c00*/  IMAD R32, R25, R22, R21 ;  /* 0x0000001619207224 */ /* 0x010fc600078e0215 */
[----:B------:R-:W0:Y:S01]  /*0c10*/  LDS R24, [R29] ;  /* 0x000000001d187984 */ /* 0x000e220000000800 */
[----:B-----5:R-:W-:Y:S01]  /*0c20*/  FMUL R5, R8, R27 ;  /* 0x0000001b08057220 */ /* 0x020fe20000400000 */
[----:B------:R-:W-:-:S03]  /*0c30*/  IMAD R32, R32, 0x4, R23 ;  /* 0x0000000420207824 */ /* 0x000fc600078e0217 */
[----:B0-----:R-:W-:Y:S01]  /*0c40*/  FFMA R30, R5, R4, R24 ;  /* 0x00000004051e7223 */ /* 0x001fe20000000018 */
[----:B------:R-:W-:-:S04]  /*0c50*/  IADD3 R24, PT, PT, R26, R11, RZ ;  /* 0x0000000b1a187210 */ /* 0x000fc80007ffe0ff */
[----:B------:R-:W-:Y:S01]  /*0c60*/  STS [R29], R30 ;  /* 0x0000001e1d007388 */ /* 0x000fe20000000800 */
[----:B------:R-:W-:Y:S02]  /*0c70*/  LOP3.LUT R27, R9, R24, RZ, 0xfc, !PT ;  /* 0x00000018091b7212 */ /* 0x000fe400078efcff */
[----:B------:R-:W-:Y:S01]  /*0c80*/  ISETP.GT.U32.AND P1, PT, R24, 0xf, PT ;  /* 0x0000000f1800780c */ /* 0x000fe20003f24070 */
[----:B------:R-:W0:Y:S01]  /*0c90*/  LDS R34, [R32+0x24] ;  /* 0x0000240020227984 */ /* 0x000e220000000800 */
[----:B------:R-:W-:Y:S01]  /*0ca0*/  ISETP.GT.U32.AND P3, PT, R27, 0xf, PT ;  /* 0x0000000f1b00780c */ /* 0x000fe20003f64070 */
[----:B0-----:R-:W-:-:S05]  /*0cb0*/  FFMA R27, R5, R4, R34 ;  /* 0x00000004051b7223 */ /* 0x001fca0000000022 */
[----:B------:R0:W-:Y:S05]  /*0cc0*/  STS [R32+0x24], R27 ;  /* 0x0000241b20007388 */ /* 0x0001ea0000000800 */
[----:B------:R-:W-:Y:S05]  /*0cd0*/  @P1 BRA `(.L_x_12) ;  /* 0x0000000000341947 */ /* 0x000fea0003800000 */
[----:B0-----:R-:W-:Y:S02]  /*0ce0*/  IMAD.IADD R27, R25, 0x1, R26 ;  /* 0x00000001191b7824 */ /* 0x001fe400078e021a */
[----:B------:R-:W0:Y:S02]  /*0cf0*/  LDS R25, [R16+0x4] ;  /* 0x0000040010197984 */ /* 0x000e240000000800 */
[CC--:B------:R-:W-:Y:S02]  /*0d00*/  IMAD R26, R27.reuse, R22.reuse, R20 ;  /* 0x000000161b1a7224 */ /* 0x0c0fe400078e0214 */
[----:B------:R-:W-:-:S03]  /*0d10*/  IMAD R30, R27, R22, R21 ;  /* 0x000000161b1e7224 */ /* 0x000fc600078e0215 */
[----:B------:R-:W-:Y:S01]  /*0d20*/  LEA R26, R26, R23, 0x2 ;  /* 0x000000171a1a7211 */ /* 0x000fe200078e10ff */
[----:B------:R-:W-:-:S04]  /*0d30*/  IMAD R30, R30, 0x4, R23 ;  /* 0x000000041e1e7824 */ /* 0x000fc800078e0217 */
[----:B------:R-:W1:Y:S01]  /*0d40*/  LDS R29, [R26] ;  /* 0x000000001a1d7984 */ /* 0x000e620000000800 */
[----:B0-----:R-:W-:-:S04]  /*0d50*/  FMUL R25, R8, R25 ;  /* 0x0000001908197220 */ /* 0x001fc80000400000 */
[----:B-1----:R-:W-:-:S05]  /*0d60*/  FFMA R29, R4, R25, R29 ;  /* 0x00000019041d7223 */ /* 0x002fca000000001d */
[----:B------:R-:W-:Y:S04]  /*0d70*/  STS [R26], R29 ;  /* 0x0000001d1a007388 */ /* 0x000fe80000000800 */
[----:B------:R-:W0:Y:S02]  /*0d80*/  LDS R27, [R30+0x24] ;  /* 0x000024001e1b7984 */ /* 0x000e240000000800 */
[----:B0-----:R-:W-:-:S05]  /*0d90*/  FFMA R27, R4, R25, R27 ;  /* 0x00000019041b7223 */ /* 0x001fca000000001b */
[----:B------:R1:W-:Y:S02]  /*0da0*/  STS [R30+0x24], R27 ;  /* 0x0000241b1e007388 */ /* 0x0003e40000000800 */
.L_x_12:
[----:B------:R-:W-:Y:S05]  /*0db0*/  BSYNC.RECONVERGENT B2 ;  /* 0x0000000000027941 */ /* 0x000fea0003800200 */
.L_x_11:
[----:B------:R-:W-:Y:S04]  /*0dc0*/  BSSY.RECONVERGENT B2, `(.L_x_13) ;  /* 0x000000e000027945 */ /* 0x000fe80003800200 */
[----:B------:R-:W-:Y:S05]  /*0dd0*/  @P2 BRA `(.L_x_14) ;  /* 0x0000000000302947 */ /* 0x000fea0003800000 */
[----:B------:R-:W-:-:S04]  /*0de0*/  IMAD R25, R9, R2, R11 ;  /* 0x0000000209197224 */ /* 0x000fc800078e020b */
[CC--:B------:R-:W-:Y:S02]  /*0df0*/  IMAD R4, R25.reuse, R22.reuse, R20 ;  /* 0x0000001619047224 */ /* 0x0c0fe400078e0214 */
[----:B0-----:R-:W-:-:S03]  /*0e00*/  IMAD R32, R25, R22, R21 ;  /* 0x0000001619207224 */ /* 0x001fc600078e0215 */
[----:B------:R-:W-:Y:S01]  /*0e10*/  LEA R26, R4, R23, 0x2 ;  /* 0x00000017041a7211 */ /* 0x000fe200078e10ff */
[----:B------:R-:W-:Y:S01]  /*0e20*/  IMAD R32, R32, 0x4, R23 ;  /* 0x0000000420207824 */ /* 0x000fe200078e0217 */
[----:B------:R-:W-:Y:S04]  /*0e30*/  LDS R4, [R18] ;  /* 0x0000000012047984 */ /* 0x000fe80000000800 */
[----:B-1----:R-:W0:Y:S02]  /*0e40*/  LDS R30, [R26] ;  /* 0x000000001a1e7984 */ /* 0x002e240000000800 */
[----:B0-----:R-:W-:-:S05]  /*0e50*/  FFMA R25, R5, R4, R30 ;  /* 0x0000000405197223 */ /* 0x001fca000000001e */
[----:B------:R-:W-:Y:S04]  /*0e60*/  STS [R26], R25 ;  /* 0x000000191a007388 */ /* 0x000fe80000000800 */
[----:B------:R-:W0:Y:S02]  /*0e70*/  LDS R30, [R32+0x24] ;  /* 0x00002400201e7984 */ /* 0x000e240000000800 */
[----:B0-----:R-:W-:-:S05]  /*0e80*/  FFMA R5, R5, R4, R30 ;  /* 0x0000000405057223 */ /* 0x001fca000000001e */
[----:B------:R2:W-:Y:S02]  /*0e90*/  STS [R32+0x24], R5 ;  /* 0x0000240520007388 */ /* 0x0005e40000000800 */
.L_x_14:
[----:B------:R-:W-:Y:S05]  /*0ea0*/  BSYNC.RECONVERGENT B2 ;  /* 0x0000000000027941 */ /* 0x000fea0003800200 */
.L_x_13:
[----:B------:R-:W-:Y:S05]  /*0eb0*/  @P3 BRA `(.L_x_10) ;  /* 0x0000000000383947 */ /* 0x000fea0003800000 */
[----:B------:R-:W-:Y:S01]  /*0ec0*/  IMAD R9, R9, R2, R24 ;  /* 0x0000000209097224 */ /* 0x000fe200078e0218 */
[----:B--2---:R-:W2:Y:S03]  /*0ed0*/  LDS R5, [R16+0x4] ;  /* 0x0000040010057984 */ /* 0x004ea60000000800 */
[CC--:B------:R-:W-:Y:S01]  /*0ee0*/  IMAD R20, R9.reuse, R22.reuse, R20 ;  /* 0x0000001609147224 */ /* 0x0c0fe200078e0214 */
[----:B------:R-:W-:Y:S01]  /*0ef0*/  LDS R4, [R18] ;  /* 0x0000000012047984 */ /* 0x000fe20000000800 */
[----:B------:R-:W-:-:S03]  /*0f00*/  IMAD R22, R9, R22, R21 ;  /* 0x0000001609167224 */ /* 0x000fc600078e0215 */
[----:B------:R-:W-:Y:S01]  /*0f10*/  LEA R20, R20, R23, 0x2 ;  /* 0x0000001714147211 */ /* 0x000fe200078e10ff */
[----:B------:R-:W-:-:S04]  /*0f20*/  IMAD R22, R22, 0x4, R23 ;  /* 0x0000000416167824 */ /* 0x000fc800078e0217 */
[----:B------:R-:W3:Y:S01]  /*0f30*/  LDS R24, [R20] ;  /* 0x0000000014187984 */ /* 0x000ee20000000800 */
[----:B--2---:R-:W-:-:S04]  /*0f40*/  FMUL R5, R8, R5 ;  /* 0x0000000508057220 */ /* 0x004fc80000400000 */
[----:B---3--:R-:W-:-:S05]  /*0f50*/  FFMA R9, R5, R4, R24 ;  /* 0x0000000405097223 */ /* 0x008fca0000000018 */
[----:B------:R-:W-:Y:S04]  /*0f60*/  STS [R20], R9 ;  /* 0x0000000914007388 */ /* 0x000fe80000000800 */
[----:B------:R-:W2:Y:S02]  /*0f70*/  LDS R8, [R22+0x24] ;  /* 0x0000240016087984 */ /* 0x000ea40000000800 */
[----:B--2---:R-:W-:-:S05]  /*0f80*/  FFMA R5, R5, R4, R8 ;  /* 0x0000000405057223 */ /* 0x004fca0000000008 */
[----:B------:R3:W-:Y:S02]  /*0f90*/  STS [R22+0x24], R5 ;  /* 0x0000240516007388 */ /* 0x0007e40000000800 */
.L_x_10:
[----:B------:R-:W-:Y:S05]  /*0fa0*/  BSYNC.RECONVERGENT B0 ;  /* 0x0000000000007941 */ /* 0x000fea0003800200 */
.L_x_9:
[----:B------:R-:W-:Y:S01]  /*0fb0*/  IADD3 R28, PT, PT, R28, 0x1, RZ ;  /* 0x000000011c1c7810 */ /* 0x000fe20007ffe0ff */
[----:B------:R-:W-:Y:S01]  /*0fc0*/  VIADD R18, R18, 0x8 ;  /* 0x0000000812127836 */ /* 0x000fe20000000000 */
[----:B------:R-:W-:Y:S01]  /*0fd0*/  IADD3 R19, PT, PT, R19, 0x4, RZ ;  /* 0x0000000413137810 */ /* 0x000fe20007ffe0ff */
[----:B------:R-:W-:Y:S01]  /*0fe0*/  VIADD R12, R12, 0x1 ;  /* 0x000000010c0c7836 */ /* 0x000fe20000000000 */
[----:B------:R-:W-:Y:S01]  /*0ff0*/  ISETP.NE.AND P1, PT, R28, RZ, PT ;  /* 0x000000ff1c00720c */ /* 0x000fe20003f25270 */
[----:B------:R-:W-:Y:S01]  /*1000*/  VIADD R15, R15, 0x1 ;  /* 0x000000010f0f7836 */ /* 0x000fe20000000000 */
[----:B------:R-:W-:-:S11]  /*1010*/  IADD3 R17, PT, PT, R17, 0x2, RZ ;  /* 0x0000000211117810 */ /* 0x000fd60007ffe0ff */
[----:B------:R-:W-:Y:S05]  /*1020*/  @P1 BRA `(.L_x_15) ;  /* 0xfffffff8007c1947 */ /* 0x000fea000383ffff */
[----:B------:R-:W4:Y:S01]  /*1030*/  LDCU UR4, c[0x0][0x388] ;  /* 0x00007100ff0477ac */ /* 0x000f220008000800 */
[----:B------:R-:W-:-:S04]  /*1040*/  IADD3 R14, PT, PT, R14, 0x1, RZ ;  /* 0x000000010e0e7810 */ /* 0x000fc80007ffe0ff */
[----:B----4-:R-:W-:-:S13]  /*1050*/  ISETP.NE.AND P0, PT, R14, UR4, PT ;  /* 0x000000040e007c0c */ /* 0x010fda000bf05270 */
[----:B------:R-:W-:Y:S05]  /*1060*/  @P0 BRA `(.L_x_16) ;  /* 0xfffffff800100947 */ /* 0x000fea000383ffff */
.L_x_8:
[----:B------:R-:W-:Y:S05]  /*1070*/  BSYNC.RECONVERGENT B1 ;  /* 0x0000000000017941 */ /* 0x000fea0003800200 */
.L_x_7:
[----:B------:R-:W-:Y:S06]  /*1080*/  BAR.SYNC.DEFER_BLOCKING 0x0 ;  /* 0x0000000000007b1d */ /* 0x000fec0000010000 */
[----:B------:R-:W4:Y:S02]  /*1090*/  LDCU UR8, c[0x0][0x394] ;  /* 0x00007280ff0877ac */ /* 0x000f240008000800 */
[----:B----4-:R-:W-:Y:S01]  /*10a0*/  UISETP.GE.AND UP0, UPT, UR8, 0x1, UPT ;  /* 0x000000010800788c */ /* 0x010fe2000bf06270 */
[----:B------:R-:W-:-:S05]  /*10b0*/  CS2R.32 R8, SR_CLOCKLO ;  /* 0x0000000000087805 */ /* 0x000fca0000005000 */
[----:B------:R-:W-:Y:S01]  /*10c0*/  VIADD R8, R8, -UR9 ;  /* 0x8000000908087c36 */ /* 0x000fe20008000000 */
[----:B------:R-:W4:Y:S02]  /*10d0*/  S2UR UR16, SR_CLOCKLO ;  /* 0x00000000001079c3 */ /* 0x000f240000005000 */
[----:B------:R-:W-:Y:S05]  /*10e0*/  BRA.U !UP0, `(.L_x_17) ;  /* 0x0000000508947547 */ /* 0x000fea000b800000 */
[----:B------:R-:W5:Y:S01]  /*10f0*/  LDCU UR4, c[0x0][0x3a0] ;  /* 0x00007400ff0477ac */ /* 0x000f620008000800 */
[--C-:B------:R-:W-:Y:S02]  /*1100*/  IMAD R9, R2, R0, R11.reuse ;  /* 0x0000000002097224 */ /* 0x100fe400078e020b */
[----:B------:R-:W-:Y:S01]  /*1110*/  IMAD R10, R10, UR8, RZ ;  /* 0x000000080a0a7c24 */ /* 0x000fe2000f8e02ff */
[----:B------:R-:W-:Y:S01]  /*1120*/  UISETP.GE.U32.AND UP1, UPT, UR8, 0x8, UPT ;  /* 0x000000080800788c */ /* 0x000fe2000bf26070 */
[----:B0123--:R-:W-:Y:S01]  /*1130*/  IMAD R5, R2, UR14, R11 ;  /* 0x0000000e02057c24 */ /* 0x00ffe2000f8e020b */
[----:B------:R-:W-:Y:S02]  /*1140*/  ULOP3.LUT UR17, UR8, 0x7, URZ, 0xc0, !UPT ;  /* 0x0000000708117892 */ /* 0x000fe4000f8ec0ff */
[----:B------:R-:W-:Y:S02]  /*1150*/  IMAD R9, R9, UR8, RZ ;  /* 0x0000000809097c24 */ /* 0x000fe4000f8e02ff */
[----:B------:R-:W-:Y:S01]  /*1160*/  UISETP.NE.AND UP0, UPT, UR17, URZ, UPT ;  /* 0x000000ff1100728c */ /* 0x000fe2000bf05270 */
[----:B-----5:R-:W-:Y:S01]  /*1170*/  IMAD R2, R5, UR4, R10 ;  /* 0x0000000405027c24 */ /* 0x020fe2000f8e020a */
[----:B------:R-:W-:Y:S01]  /*1180*/  UMOV UR4, URZ ;  /* 0x000000ff00047c82 */ /* 0x000fe20008000000 */
[----:B------:R-:W-:Y:S08]  /*1190*/  BRA.U !UP1, `(.L_x_18) ;  /* 0x0000000109907547 */ /* 0x000ff0000b800000 */
[----:B------:R-:W0:Y:S01]  /*11a0*/  S2UR UR9, SR_CgaCtaId ;  /* 0x00000000000979c3 */ /* 0x000e220000008800 */
[----:B------:R-:W1:Y:S01]  /*11b0*/  LDCU.64 UR6, c[0x0][0x398] ;  /* 0x00007300ff0677ac */ /* 0x000e620008000a00 */
[----:B------:R-:W-:Y:S01]  /*11c0*/  MOV R13, R2 ;  /* 0x00000002000d7202 */ /* 0x000fe20000000f00 */
[----:B------:R-:W-:Y:S02]  /*11d0*/  UMOV UR4, 0x400 ;  /* 0x0000040000047882 */ /* 0x000fe40000000000 */
[----:B------:R-:W-:Y:S02]  /*11e0*/  UIADD3 UR5, UPT, UPT, UR4, 0x30, URZ ;  /* 0x0000003004057890 */ /* 0x000fe4000fffe0ff */
[----:B------:R-:W-:-:S04]  /*11f0*/  ULOP3.LUT UR4, UR8, 0x7ffffff8, URZ, 0xc0, !UPT ;  /* 0x7ffffff808047892 */ /* 0x000fc8000f8ec0ff */
[----:B------:R-:W-:Y:S02]  /*1200*/  UIADD3 UR12, UPT, UPT, -UR4, URZ, URZ ;  /* 0x000000ff040c7290 */ /* 0x000fe4000fffe1ff */
[----:B0-----:R-:W-:Y:S02]  /*1210*/  ULEA UR9, UR9, UR5, 0x18 ;  /* 0x0000000509097291 */ /* 0x001fe4000f8ec0ff */
[----:B-1----:R-:W-:-:S04]  /*1220*/  UIADD3 UR5, UP1, UPT, UR6, 0x10, URZ ;  /* 0x0000001006057890 */ /* 0x002fc8000ff3e0ff */
[----:B------:R-:W-:Y:S01]  /*1230*/  LEA R4, R9, UR9, 0x2 ;  /* 0x0000000909047c11 */ /* 0x000fe2000f8e10ff */
[----:B------:R-:W-:-:S04]  /*1240*/  UIADD3.X UR6, UPT, UPT, URZ, UR7, URZ, UP1, !UPT ;  /* 0x00000007ff067290 */ /* 0x000fc80008ffe4ff */
[----:B------:R-:W-:-:S08]  /*1250*/  VIADD R10, R4, 0x10 ;  /* 0x00000010040a7836 */ /* 0x000fd00000000000 */
.L_x_19:
[----:B0-----:R-:W0:Y:S01]  /*1260*/  LDS R15, [R10+-0x10] ;  /* 0xfffff0000a0f7984 */ /* 0x001e220000000800 */
[----:B------:R-:W-:Y:S01]  /*1270*/  MOV R4, UR5 ;  /* 0x0000000500047c02 */ /* 0x000fe20008000f00 */
[----:B------:R-:W-:Y:S01]  /*1280*/  IMAD.U32 R5, RZ, RZ, UR6 ;  /* 0x00000006ff057e24 */ /* 0x000fe2000f8e00ff */
[----:B------:R-:W-:Y:S01]  /*1290*/  UIADD3 UR12, UPT, UPT, UR12, 0x8, URZ ;  /* 0x000000080c0c7890 */ /* 0x000fe2000fffe0ff */
[----:B------:R-:W1:Y:S02]  /*12a0*/  LDS R17, [R10+-0xc] ;  /* 0xfffff4000a117984 */ /* 0x000e640000000800 */
[C---:B------:R-:W-:Y:S01]  /*12b0*/  IMAD.WIDE R4, R13.reuse, 0x4, R4 ;  /* 0x000000040d047825 */ /* 0x040fe200078e0204 */
[----:B------:R-:W-:Y:S01]  /*12c0*/  UISETP.NE.AND UP1, UPT, UR12, URZ, UPT ;  /* 0x000000ff0c00728c */ /* 0x000fe2000bf25270 */
[----:B------:R-:W2:Y:S02]  /*12d0*/  LDS R19, [R10+-0x8] ;  /* 0xfffff8000a137984 */ /* 0x000ea40000000800 */
[----:B------:R-:W-:-:S02]  /*12e0*/  VIADD R13, R13, 0x8 ;  /* 0x000000080d0d7836 */ /* 0x000fc40000000000 */
[----:B------:R-:W3:Y:S04]  /*12f0*/  LDS R21, [R10+-0x4] ;  /* 0xfffffc000a157984 */ /* 0x000ee80000000800 */
[----:B------:R-:W5:Y:S04]  /*1300*/  LDS R23, [R10] ;  /* 0x000000000a177984 */ /* 0x000f680000000800 */
[----:B------:R-:W4:Y:S04]  /*1310*/  LDS R25, [R10+0x4] ;  /* 0x000004000a197984 */ /* 0x000f280000000800 */
[----:B------:R-:W4:Y:S04]  /*1320*/  LDS R27, [R10+0x8] ;  /* 0x000008000a1b7984 */ /* 0x000f280000000800 */
[----:B------:R0:W4:Y:S02]  /*1330*/  LDS R29, [R10+0xc] ;  /* 0x00000c000a1d7984 */ /* 0x0001240000000800 */
[----:B0-----:R-:W-:-:S02]  /*1340*/  IADD3 R10, PT, PT, R10, 0x20, RZ ;  /* 0x000000200a0a7810 */ /* 0x001fc40007ffe0ff */
[----:B------:R0:W-:Y:S04]  /*1350*/  STG.E desc[UR10][R4.64+-0x10], R15 ;  /* 0xfffff00f04007986 */ /* 0x0001e8000c10190a */
[----:B-1----:R0:W-:Y:S04]  /*1360*/  STG.E desc[UR10][R4.64+-0xc], R17 ;  /* 0xfffff41104007986 */ /* 0x0021e8000c10190a */
[----:B--2---:R0:W-:Y:S04]  /*1370*/  STG.E desc[UR10][R4.64+-0x8], R19 ;  /* 0xfffff81304007986 */ /* 0x0041e8000c10190a */
[----:B---3--:R0:W-:Y:S04]  /*1380*/  STG.E desc[UR10][R4.64+-0x4], R21 ;  /* 0xfffffc1504007986 */ /* 0x0081e8000c10190a */
[----:B-----5:R0:W-:Y:S04]  /*1390*/  STG.E desc[UR10][R4.64], R23 ;  /* 0x0000001704007986 */ /* 0x0201e8000c10190a */
[----:B----4-:R0:W-:Y:S04]  /*13a0*/  STG.E desc[UR10][R4.64+0x4], R25 ;  /* 0x0000041904007986 */ /* 0x0101e8000c10190a */
[----:B------:R0:W-:Y:S04]  /*13b0*/  STG.E desc[UR10][R4.64+0x8], R27 ;  /* 0x0000081b04007986 */ /* 0x0001e8000c10190a */
[----:B------:R0:W-:Y:S01]  /*13c0*/  STG.E desc[UR10][R4.64+0xc], R29 ;  /* 0x00000c1d04007986 */ /* 0x0001e2000c10190a */
[----:B------:R-:W-:Y:S05]  /*13d0*/  BRA.U UP1, `(.L_x_19) ;  /* 0xfffffffd01a07547 */ /* 0x000fea000b83ffff */
.L_x_18:
[----:B------:R-:W-:Y:S05]  /*13e0*/  BRA.U !UP0, `(.L_x_17) ;  /* 0x0000000108d47547 */ /* 0x000fea000b800000 */
[----:B------:R-:W-:Y:S02]  /*13f0*/  UISETP.GE.U32.AND UP0, UPT, UR17, 0x4, UPT ;  /* 0x000000041100788c */ /* 0x000fe4000bf06070 */
[----:B------:R-:W-:-:S04]  /*1400*/  ULOP3.LUT UR7, UR8, 0x3, URZ, 0xc0, !UPT ;  /* 0x0000000308077892 */ /* 0x000fc8000f8ec0ff */
[----:B------:R-:W-:-:S03]  /*1410*/  UISETP.NE.AND UP1, UPT, UR7, URZ, UPT ;  /* 0x000000ff0700728c */ /* 0x000fc6000bf25270 */
[----:B------:R-:W-:Y:S08]  /*1420*/  BRA.U !UP0, `(.L_x_20) ;  /* 0x0000000108487547 */ /* 0x000ff0000b800000 */
[----:B------:R-:W1:Y:S01]  /*1430*/  S2UR UR6, SR_CgaCtaId ;  /* 0x00000000000679c3 */ /* 0x000e620000008800 */
[----:B------:R-:W-:Y:S01]  /*1440*/  UMOV UR5, 0x400 ;  /* 0x0000040000057882 */ /* 0x000fe20000000000 */
[----:B0-----:R-:W-:Y:S01]  /*1450*/  IADD3 R4, PT, PT, R9, UR4, RZ ;  /* 0x0000000409047c10 */ /* 0x001fe2000fffe0ff */
[----:B------:R-:W-:Y:S01]  /*1460*/  UIADD3 UR5, UPT, UPT, UR5, 0x30, URZ ;  /* 0x0000003005057890 */ /* 0x000fe2000fffe0ff */
[----:B------:R-:W-:Y:S01]  /*1470*/  VIADD R15, R2, UR4 ;  /* 0x00000004020f7c36 */ /* 0x000fe20008000000 */
[----:B------:R-:W-:Y:S02]  /*1480*/  UIADD3 UR4, UPT, UPT, UR4, 0x4, URZ ;  /* 0x0000000404047890 */ /* 0x000fe4000fffe0ff */
[----:B-1----:R-:W-:-:S06]  /*1490*/  ULEA UR5, UR6, UR5, 0x18 ;  /* 0x0000000506057291 */ /* 0x002fcc000f8ec0ff */
[----:B------:R-:W-:Y:S02]  /*14a0*/  LEA R10, R4, UR5, 0x2 ;  /* 0x00000005040a7c11 */ /* 0x000fe4000f8e10ff */
[----:B------:R-:W0:Y:S03]  /*14b0*/  LDC.64 R4, c[0x0][0x398] ;  /* 0x0000e600ff047b82 */ /* 0x000e260000000a00 */
[----:B------:R-:W1:Y:S04]  /*14c0*/  LDS R13, [R10] ;  /* 0x000000000a0d7984 */ /* 0x000e680000000800 */
[----:B------:R-:W2:Y:S04]  /*14d0*/  LDS R17, [R10+0x4] ;  /* 0x000004000a117984 */ /* 0x000ea80000000800 */
[----:B------:R-:W3:Y:S04]  /*14e0*/  LDS R19, [R10+0x8] ;  /* 0x000008000a137984 */ /* 0x000ee80000000800 */
[----:B------:R-:W5:Y:S01]  /*14f0*/  LDS R21, [R10+0xc] ;  /* 0x00000c000a157984 */ /* 0x000f620000000800 */
[----:B0-----:R-:W-:-:S05]  /*1500*/  IMAD.WIDE R4, R15, 0x4, R4 ;  /* 0x000000040f047825 */ /* 0x001fca00078e0204 */
[----:B-1----:R1:W-:Y:S04]  /*1510*/  STG.E desc[UR10][R4.64], R13 ;  /* 0x0000000d04007986 */ /* 0x0023e8000c10190a */
[----:B--2---:R1:W-:Y:S04]  /*1520*/  STG.E desc[UR10][R4.64+0x4], R17 ;  /* 0x0000041104007986 */ /* 0x0043e8000c10190a */
[----:B---3--:R1:W-:Y:S04]  /*1530*/  STG.E desc[UR10][R4.64+0x8], R19 ;  /* 0x0000081304007986 */ /* 0x0083e8000c10190a */
[----:B-----5:R1:W-:Y:S02]  /*1540*/  STG.E desc[UR10][R4.64+0xc], R21 ;  /* 0x00000c1504007986 */ /* 0x0203e4000c10190a */
.L_x_20:
[----:B------:R-:W-:Y:S05]  /*1550*/  BRA.U !UP1, `(.L_x_17) ;  /* 0x0000000109787547 */ /* 0x000fea000b800000 */
[----:B------:R-:W-:Y:S02]  /*1560*/  UISETP.NE.AND UP0, UPT, UR7, 0x1, UPT ;  /* 0x000000010700788c */ /* 0x000fe4000bf05270 */
[----:B------:R-:W-:-:S04]  /*1570*/  ULOP3.LUT UR5, UR8, 0x1, URZ, 0xc0, !UPT ;  /* 0x0000000108057892 */ /* 0x000fc8000f8ec0ff */
[----:B------:R-:W-:-:S03]  /*1580*/  UISETP.NE.U32.AND UP1, UPT, UR5, 0x1, UPT ;  /* 0x000000010500788c */ /* 0x000fc6000bf25070 */
[----:B------:R-:W-:Y:S08]  /*1590*/  BRA.U !UP0, `(.L_x_21) ;  /* 0x0000000108387547 */ /* 0x000ff0000b800000 */
[----:B------:R-:W2:Y:S01]  /*15a0*/  S2UR UR6, SR_CgaCtaId ;  /* 0x00000000000679c3 */ /* 0x000ea20000008800 */
[----:B------:R-:W-:Y:S01]  /*15b0*/  UMOV UR5, 0x400 ;  /* 0x0000040000057882 */ /* 0x000fe20000000000 */
[----:B01----:R-:W-:Y:S01]  /*15c0*/  IADD3 R4, PT, PT, R9, UR4, RZ ;  /* 0x0000000409047c10 */ /* 0x003fe2000fffe0ff */
[----:B------:R-:W-:Y:S01]  /*15d0*/  UIADD3 UR5, UPT, UPT, UR5, 0x30, URZ ;  /* 0x0000003005057890 */ /* 0x000fe2000fffe0ff */
[----:B------:R-:W-:Y:S01]  /*15e0*/  VIADD R15, R2, UR4 ;  /* 0x00000004020f7c36 */ /* 0x000fe20008000000 */
[----:B------:R-:W-:Y:S02]  /*15f0*/  UIADD3 UR4, UPT, UPT, UR4, 0x2, URZ ;  /* 0x0000000204047890 */ /* 0x000fe4000fffe0ff */
[----:B--2---:R-:W-:-:S06]  /*1600*/  ULEA UR5, UR6, UR5, 0x18 ;  /* 0x0000000506057291 */ /* 0x004fcc000f8ec0ff */
[----:B------:R-:W-:Y:S02]  /*1610*/  LEA R10, R4, UR5, 0x2 ;  /* 0x00000005040a7c11 */ /* 0x000fe4000f8e10ff */
[----:B------:R-:W0:Y:S03]  /*1620*/  LDC.64 R4, c[0x0][0x398] ;  /* 0x0000e600ff047b82 */ /* 0x000e260000000a00 */
[----:B------:R-:W1:Y:S04]  /*1630*/  LDS R13, [R10] ;  /* 0x000000000a0d7984 */ /* 0x000e680000000800 */
[----:B------:R-:W2:Y:S01]  /*1640*/  LDS R17, [R10+0x4] ;  /* 0x000004000a117984 */ /* 0x000ea20000000800 */
[----:B0-----:R-:W-:-:S05]  /*1650*/  IMAD.WIDE R4, R15, 0x4, R4 ;  /* 0x000000040f047825 */ /* 0x001fca00078e0204 */
[----:B-1----:R3:W-:Y:S04]  /*1660*/  STG.E desc[UR10][R4.64], R13 ;  /* 0x0000000d04007986 */ /* 0x0027e8000c10190a */
[----:B--2---:R3:W-:Y:S02]  /*1670*/  STG.E desc[UR10][R4.64+0x4], R17 ;  /* 0x0000041104007986 */ /* 0x0047e4000c10190a */
.L_x_21:
[----:B------:R-:W-:Y:S05]  /*1680*/  BRA.U UP1, `(.L_x_17) ;  /* 0x00000001012c7547 */ /* 0x000fea000b800000 */
[----:B------:R-:W2:Y:S01]  /*1690*/  S2UR UR6, SR_CgaCtaId ;  /* 0x00000000000679c3 */ /* 0x000ea20000008800 */
[----:B------:R-:W-:Y:S01]  /*16a0*/  UMOV UR5, 0x400 ;  /* 0x0000040000057882 */ /* 0x000fe20000000000 */
[----:B------:R-:W-:Y:S01]  /*16b0*/  IADD3 R9, PT, PT, R9, UR4, RZ ;  /* 0x0000000409097c10 */ /* 0x000fe2000fffe0ff */
[----:B------:R-:W-:Y:S01]  /*16c0*/  UIADD3 UR5, UPT, UPT, UR5, 0x30, URZ ;  /* 0x0000003005057890 */ /* 0x000fe2000fffe0ff */
[----:B-1-3--:R-:W-:-:S04]  /*16d0*/  VIADD R13, R2, UR4 ;  /* 0x00000004020d7c36 */ /* 0x00afc80008000000 */
[----:B0-----:R-:W0:Y:S01]  /*16e0*/  LDC.64 R4, c[0x0][0x398] ;  /* 0x0000e600ff047b82 */ /* 0x001e220000000a00 */
[----:B--2---:R-:W-:-:S06]  /*16f0*/  ULEA UR5, UR6, UR5, 0x18 ;  /* 0x0000000506057291 */ /* 0x004fcc000f8ec0ff */
[----:B------:R-:W-:Y:S01]  /*1700*/  LEA R9, R9, UR5, 0x2 ;  /* 0x0000000509097c11 */ /* 0x000fe2000f8e10ff */
[----:B0-----:R-:W-:-:S05]  /*1710*/  IMAD.WIDE R4, R13, 0x4, R4 ;  /* 0x000000040d047825 */ /* 0x001fca00078e0204 */
[----:B------:R-:W0:Y:S04]  /*1720*/  LDS R9, [R9] ;  /* 0x0000000009097984 */ /* 0x000e280000000800 */
[----:B0-----:R0:W-:Y:S02]  /*1730*/  STG.E desc[UR10][R4.64], R9 ;  /* 0x0000000904007986 */ /* 0x0011e4000c10190a */
.L_x_17:
[----:B0-----:R-:W-:-:S04]  /*1740*/  CS2R.32 R9, SR_CLOCKLO ;  /* 0x0000000000097805 */ /* 0x001fc80000005000 */
[----:B----4-:R-:W-:Y:S02]  /*1750*/  IADD3 R9, PT, PT, R9, -UR16, RZ ;  /* 0x8000001009097c10 */ /* 0x010fe4000fffe0ff */
[----:B------:R-:W-:Y:S02]  /*1760*/  CS2R.32 R2, SR_CLOCKLO ;  /* 0x0000000000027805 */ /* 0x000fe40000005000 */
[----:B------:R-:W-:-:S03]  /*1770*/  LOP3.LUT R0, R11, UR14, R0, 0xfe, !PT ;  /* 0x0000000e0b007c12 */ /* 0x000fc6000f8efe00 */
[----:B------:R-:W-:Y:S01]  /*1780*/  VIADD R2, R2, -UR13 ;  /* 0x8000000d02027c36 */ /* 0x000fe20008000000 */
[----:B------:R-:W-:-:S13]  /*1790*/  LOP3.LUT P0, RZ, R0, UR15, RZ, 0xfc, !PT ;  /* 0x0000000f00ff7c12 */ /* 0x000fda000f80fcff */
[----:B------:R-:W-:Y:S05]  /*17a0*/  @P0 EXIT ;  /* 0x000000000000094d */ /* 0x000fea0003800000 */
[----:B-123--:R-:W-:Y:S01]  /*17b0*/  IADD3 R5, PT, PT, R9, R8, R3 ;  /* 0x0000000809057210 */ /* 0x00efe20007ffe003 */
[----:B------:R0:W-:Y:S01]  /*17c0*/  STL.64 [R1], R2 ;  /* 0x0000000201007387 */ /* 0x0001e20000100a00 */
[----:B------:R-:W-:Y:S01]  /*17d0*/  MOV R10, 0x0 ;  /* 0x00000000000a7802 */ /* 0x000fe20000000f00 */
[----:B------:R-:W1:Y:S01]  /*17e0*/  LDCU.64 UR4, c[0x4][0x8] ;  /* 0x01000100ff0477ac */ /* 0x000e620008000a00 */
[----:B------:R-:W-:Y:S01]  /*17f0*/  IADD3 R0, PT, PT, -R5, R2, RZ ;  /* 0x0000000205007210 */ /* 0x000fe20007ffe1ff */
[----:B------:R0:W-:Y:S03]  /*1800*/  STL.64 [R1+0x8], R8 ;  /* 0x0000080801007387 */ /* 0x0001e60000100a00 */
[----:B------:R-:W2:Y:S01]  /*1810*/  LDC.64 R10, c[0x4][R10] ;  /* 0x010000000a0a7b82 */ /* 0x000ea20000000a00 */
[----:B------:R0:W-:Y:S01]  /*1820*/  STL [R1+0x10], R0 ;  /* 0x0000100001007387 */ /* 0x0001e20000100800 */
[----:B-1----:R-:W-:Y:S01]  /*1830*/  IMAD.U32 R4, RZ, RZ, UR4 ;  /* 0x00000004ff047e24 */ /* 0x002fe2000f8e00ff */
[----:B0-----:R-:W-:-:S07]  /*1840*/  MOV R5, UR5 ;  /* 0x0000000500057c02 */ /* 0x001fce0008000f00 */
[----:B------:R-:W-:-:S07]  /*1850*/  LEPC R20, `(.L_x_22) ;  /* 0x000000001014794e */ /* 0x000fce0000000000 */
[----:B--2---:R-:W-:Y:S05]  /*1860*/  CALL.ABS.NOINC R10 ;  /* 0x000000000a007343 */ /* 0x004fea0003c00000 */
.L_x_22:
[----:B------:R-:W-:Y:S05]  /*1870*/  EXIT ;  /* 0x000000000000794d */ /* 0x000fea0003800000 */
.L_x_23:
[----:B------:R-:W-:-:S00]  /*1880*/  BRA `(.L_x_23) ;  /* 0xfffffffc00fc7947 */ /* 0x000fc0000383ffff */
[----:B------:R-:W-:-:S00]  /*1890*/  NOP ;  /* 0x0000000000007918 */ /* 0x000fc00000000000 */
        /* <DEDUP_REMOVED lines=14> */
.L_x_24:


//--------------------- .nv.global.init           --------------------------
	.section	.nv.global.init,"aw",@progbits
.nv.global.init:
	.type		$str,@object
	.size		$str,(.L_0 - $str)
$str:
        /*0000*/ 	.byte	0x54, 0x68, 0x72, 0x65, 0x61, 0x64, 0x20, 0x30, 0x2c, 0x30, 0x20, 0x6f, 0x66, 0x20, 0x42, 0x6c
        /* <DEDUP_REMOVED lines=12> */
        /*00d0*/ 	.byte	0x0a, 0x00
.L_0:


//--------------------- .nv.shared._Z9kernel_n4iiiiiiPfiPiS_S_S0_ --------------------------
	.section	.nv.shared._Z9kernel_n4iiiiiiPfiPiS_S_S0_,"aw",@nobits
	.sectionflags	@""
	.align	4
.nv.shared._Z9kernel_n4iiiiiiPfiPiS_S_S0_:
	.zero		28720


//--------------------- .nv.shared.reserved.0     --------------------------
	.section	.nv.shared.reserved.0,"aw",@nobits
	.weak		__nv_reservedSMEM_offset_0_alias
	.size		__nv_reservedSMEM_offset_0_alias, 0, 64
	.other		__nv_reservedSMEM_offset_0_alias,@"STO_CUDA_RESERVED_SHARED STV_DEFAULT"
__nv_reservedSMEM_offset_0_alias:
	.zero		0
	.zero		64


//--------------------- .nv.constant0._Z9kernel_n4iiiiiiPfiPiS_S_S0_ --------------------------
	.section	.nv.constant0._Z9kernel_n4iiiiiiPfiPiS_S_S0_,"a",@progbits
	.sectionflags	@""
	.align	4
.nv.constant0._Z9kernel_n4iiiiiiPfiPiS_S_S0_:
	.zero		968


//--------------------- SYMBOLS --------------------------

	.type		.nv.reservedSmem.offset0,@object
	.size		.nv.reservedSmem.offset0,0x4
	.type		.nv.reservedSmem.cap,@object
	.size		.nv.reservedSmem.cap,0x4
	.type		vprintf,@function
